	.target	sm_90a

	.elftype	@"ET_EXEC"


//--------------------- .note.nv.tkinfo           --------------------------
	.section	.note.nv.tkinfo,"",@"SHT_NOTE"
	.sectionflags	@"SHF_NOTE_NV_TKINFO"
	.tkinfo
        /*0018*/ 	.word	0x00000002
        /*0030*/ 	.string	""
        /*0030*/ 	.string	"ptxas"
        /*0030*/ 	.string	"Cuda compilation tools, release 13.0, V13.0.88"
        /*0030*/ 	.string	"Build cuda_13.0.r13.0/compiler.36424714_0"
        /*0030*/ 	.string	"-v  -suppress-debug-info  -lineinfo  -arch sm_90a "



//--------------------- .note.nv.cuinfo           --------------------------
	.section	.note.nv.cuinfo,"",@"SHT_NOTE"
	.sectionflags	@"SHF_NOTE_NV_CUINFO"
        /*0018*/ 	.short	0x0002
        /*001a*/ 	.short	0x005a
        /*001c*/ 	.short	0x0082
	.zero		2


//--------------------- .nv.info                  --------------------------
	.section	.nv.info,"",@"SHT_CUDA_INFO"
	.align	4


	//----- nvinfo : EIATTR_REGCOUNT
	.align		4
        /*0000*/ 	.byte	0x04, 0x2f
        /*0002*/ 	.short	(.L_1 - .L_0)
	.align		4
.L_0:
        /*0004*/ 	.word	index@(gluon_wgmma)
        /*0008*/ 	.word	0x000000ff


	//----- nvinfo : EIATTR_FRAME_SIZE
	.align		4
.L_1:
        /*000c*/ 	.byte	0x04, 0x11
        /*000e*/ 	.short	(.L_3 - .L_2)
	.align		4
.L_2:
        /*0010*/ 	.word	index@(gluon_wgmma)
        /*0014*/ 	.word	0x00000200


	//----- nvinfo : EIATTR_MIN_STACK_SIZE
	.align		4
.L_3:
        /*0018*/ 	.byte	0x04, 0x12
        /*001a*/ 	.short	(.L_5 - .L_4)
	.align		4
.L_4:
        /*001c*/ 	.word	index@(gluon_wgmma)
        /*0020*/ 	.word	0x00000200
.L_5:


//--------------------- .nv.compat                --------------------------
	.section	.nv.compat,"",@"SHT_CUDA_COMPAT_INFO"
	.align	4
        /*0000*/ 	.byte	0x02, 0x09, 0x01, 0x00, 0x02, 0x02, 0x04, 0x00, 0x02, 0x05, 0x05, 0x00, 0x03, 0x07, 0x01, 0x01
        /*0010*/ 	.byte	0x02, 0x03, 0x03, 0x00, 0x02, 0x06, 0x01, 0x00, 0x04, 0x0b, 0x08, 0x00, 0x00, 0x00, 0x00, 0x00
        /*0020*/ 	.byte	0x00, 0x00, 0x00, 0x00


//--------------------- .nv.info.gluon_wgmma      --------------------------
	.section	.nv.info.gluon_wgmma,"",@"SHT_CUDA_INFO"
	.sectionflags	@""
	.align	4


	//----- nvinfo : EIATTR_CUDA_API_VERSION
	.align		4
        /*0000*/ 	.byte	0x04, 0x37
        /*0002*/ 	.short	(.L_7 - .L_6)
.L_6:
        /*0004*/ 	.word	0x00000082


	//----- nvinfo : EIATTR_KPARAM_INFO
	.align		4
.L_7:
        /*0008*/ 	.byte	0x04, 0x17
        /*000a*/ 	.short	(.L_9 - .L_8)
.L_8:
        /*000c*/ 	.word	0x00000000
        /*0010*/ 	.short	0x000a
        /*0012*/ 	.short	0x0048
        /*0014*/ 	.byte	0x00, 0xf4, 0x21, 0x00


	//----- nvinfo : EIATTR_KPARAM_INFO
	.align		4
.L_9:
        /*0018*/ 	.byte	0x04, 0x17
        /*001a*/ 	.short	(.L_11 - .L_10)
.L_10:
        /*001c*/ 	.word	0x00000000
        /*0020*/ 	.short	0x0009
        /*0022*/ 	.short	0x0040
        /*0024*/ 	.byte	0x00, 0xf4, 0x21, 0x00


	//----- nvinfo : EIATTR_KPARAM_INFO
	.align		4
.L_11:
        /*0028*/ 	.byte	0x04, 0x17
        /*002a*/ 	.short	(.L_13 - .L_12)
.L_12:
        /*002c*/ 	.word	0x00000000
        /*0030*/ 	.short	0x0008
        /*0032*/ 	.short	0x0038
        /*0034*/ 	.byte	0x00, 0xf0, 0x21, 0x00


	//----- nvinfo : EIATTR_KPARAM_INFO
	.align		4
.L_13:
        /*0038*/ 	.byte	0x04, 0x17
        /*003a*/ 	.short	(.L_15 - .L_14)
.L_14:
        /*003c*/ 	.word	0x00000000
        /*0040*/ 	.short	0x0007
        /*0042*/ 	.short	0x0030
        /*0044*/ 	.byte	0x00, 0xf0, 0x21, 0x00


	//----- nvinfo : EIATTR_KPARAM_INFO
	.align		4
.L_15:
        /*0048*/ 	.byte	0x04, 0x17
        /*004a*/ 	.short	(.L_17 - .L_16)
.L_16:
        /*004c*/ 	.word	0x00000000
        /*0050*/ 	.short	0x0006
        /*0052*/ 	.short	0x0028
        /*0054*/ 	.byte	0x00, 0xf0, 0x21, 0x00


	//----- nvinfo : EIATTR_KPARAM_INFO
	.align		4
.L_17:
        /*0058*/ 	.byte	0x04, 0x17
        /*005a*/ 	.short	(.L_19 - .L_18)
.L_18:
        /*005c*/ 	.word	0x00000000
        /*0060*/ 	.short	0x0005
        /*0062*/ 	.short	0x0020
        /*0064*/ 	.byte	0x00, 0xf0, 0x11, 0x00


	//----- nvinfo : EIATTR_KPARAM_INFO
	.align		4
.L_19:
        /*0068*/ 	.byte	0x04, 0x17
        /*006a*/ 	.short	(.L_21 - .L_20)
.L_20:
        /*006c*/ 	.word	0x00000000
        /*0070*/ 	.short	0x0004
        /*0072*/ 	.short	0x001c
        /*0074*/ 	.byte	0x00, 0xf0, 0x11, 0x00


	//----- nvinfo : EIATTR_KPARAM_INFO
	.align		4
.L_21:
        /*0078*/ 	.byte	0x04, 0x17
        /*007a*/ 	.short	(.L_23 - .L_22)
.L_22:
        /*007c*/ 	.word	0x00000000
        /*0080*/ 	.short	0x0003
        /*0082*/ 	.short	0x0018
        /*0084*/ 	.byte	0x00, 0xf0, 0x11, 0x00


	//----- nvinfo : EIATTR_KPARAM_INFO
	.align		4
.L_23:
        /*0088*/ 	.byte	0x04, 0x17
        /*008a*/ 	.short	(.L_25 - .L_24)
.L_24:
        /*008c*/ 	.word	0x00000000
        /*0090*/ 	.short	0x0002
        /*0092*/ 	.short	0x0010
        /*0094*/ 	.byte	0x00, 0xf4, 0x21, 0x00


	//----- nvinfo : EIATTR_KPARAM_INFO
	.align		4
.L_25:
        /*0098*/ 	.byte	0x04, 0x17
        /*009a*/ 	.short	(.L_27 - .L_26)
.L_26:
        /*009c*/ 	.word	0x00000000
        /*00a0*/ 	.short	0x0001
        /*00a2*/ 	.short	0x0008
        /*00a4*/ 	.byte	0x00, 0xf4, 0x21, 0x00


	//----- nvinfo : EIATTR_KPARAM_INFO
	.align		4
.L_27:
        /*00a8*/ 	.byte	0x04, 0x17
        /*00aa*/ 	.short	(.L_29 - .L_28)
.L_28:
        /*00ac*/ 	.word	0x00000000
        /*00b0*/ 	.short	0x0000
        /*00b2*/ 	.short	0x0000
        /*00b4*/ 	.byte	0x00, 0xf4, 0x21, 0x00


	//----- nvinfo : EIATTR_SPARSE_MMA_MASK
	.align		4
.L_29:
        /*00b8*/ 	.byte	0x03, 0x50
        /*00ba*/ 	.short	0x0000


	//----- nvinfo : EIATTR_MAXREG_COUNT
	.align		4
        /*00bc*/ 	.byte	0x03, 0x1b
        /*00be*/ 	.short	0x00ff


	//----- nvinfo : EIATTR_NUM_BARRIERS
	.align		4
        /*00c0*/ 	.byte	0x02, 0x4c
        /*00c2*/ 	.byte	0x01
	.zero		1


	//----- nvinfo : EIATTR_ANNOTATIONS
	.align		4
        /*00c4*/ 	.byte	0x04, 0x55
        /*00c6*/ 	.short	(.L_31 - .L_30)


	//   ....[0]....
.L_30:
        /*00c8*/ 	.word	0x00000001
        /*00cc*/ 	.byte	0x70, 0x11, 0x00, 0x00, 0x01, 0x00, 0x00, 0x00, 0xb0, 0x11, 0x00, 0x00, 0x01, 0x00, 0x00, 0x00
        /* <DEDUP_REMOVED lines=162> */
        /*0afc*/ 	.byte	0xf0, 0x3c, 0x00, 0x00, 0x01, 0x00, 0x00, 0x00, 0x10, 0x3d, 0x00, 0x00


	//----- nvinfo : EIATTR_MERCURY_ISA_VERSION
	.align		4
.L_31:
        /*0b08*/ 	.byte	0x03, 0x5f
        /*0b0a*/ 	.short	0x0101


	//----- nvinfo : EIATTR_INT_WARP_WIDE_INSTR_OFFSETS
	.align		4
        /*0b0c*/ 	.byte	0x04, 0x31
        /*0b0e*/ 	.short	(.L_33 - .L_32)


	//   ....[0]....
.L_32:
        /*0b10*/ 	.word	0x00001c30


	//   ....[1]....
        /*0b14*/ 	.word	0x00001c50


	//   ....[2]....
        /*0b18*/ 	.word	0x00001d00


	//   ....[3]....
        /*0b1c*/ 	.word	0x000028a0


	//   ....[4]....
        /*0b20*/ 	.word	0x000028b0


	//   ....[5]....
        /*0b24*/ 	.word	0x00002920


	//   ....[6]....
        /*0b28*/ 	.word	0x00002930


	//   ....[7]....
        /*0b2c*/ 	.word	0x00003f20


	//   ....[8]....
        /*0b30*/ 	.word	0x00003f40


	//----- nvinfo : EIATTR_COOP_GROUP_MASK_REGIDS
	.align		4
.L_33:
        /*0b34*/ 	.byte	0x04, 0x29
        /*0b36*/ 	.short	(.L_35 - .L_34)


	//   ....[0]....
.L_34:
        /*0b38*/ 	.word	0xffffffff


	//   ....[1]....
        /*0b3c*/ 	.word	0xffffffff


	//   ....[2]....
        /*0b40*/ 	.word	0xffffffff


	//----- nvinfo : EIATTR_COOP_GROUP_INSTR_OFFSETS
	.align		4
.L_35:
        /*0b44*/ 	.byte	0x04, 0x28
        /*0b46*/ 	.short	(.L_37 - .L_36)


	//   ....[0]....
.L_36:
        /*0b48*/ 	.word	0x00000170


	//   ....[1]....
        /*0b4c*/ 	.word	0x00000710


	//   ....[2]....
        /*0b50*/ 	.word	0x00000d00


	//----- nvinfo : EIATTR_MBARRIER_INSTR_OFFSETS
	.align		4
.L_37:
        /*0b54*/ 	.byte	0x04, 0x39
        /*0b56*/ 	.short	(.L_39 - .L_38)


	//   ....[0]....
.L_38:
        /*0b58*/ 	.word	0x00001d90
        /*0b5c*/ 	.word	0x000000ff
        /*0b60*/ 	.word	0x00018000
        /*0b64*/ 	.short	0x0100
        /*0b66*/ 	.byte	0x2a
	.zero		1


	//   ....[1]....
        /*0b68*/ 	.word	0x00001db0
        /*0b6c*/ 	.word	0x000000ff
        /*0b70*/ 	.word	0x00018008
        /*0b74*/ 	.short	0x0100
        /*0b76*/ 	.byte	0x2a
	.zero		1


	//   ....[2]....
        /*0b78*/ 	.word	0x000029e0
        /*0b7c*/ 	.word	0x000000ff
        /*0b80*/ 	.word	0x00018000
        /*0b84*/ 	.short	0x010a
        /*0b86*/ 	.byte	0x18
	.zero		1


	//   ....[3]....
        /*0b88*/ 	.word	0x00003820
        /*0b8c*/ 	.word	0x000000ff
        /*0b90*/ 	.word	0x00018000
        /*0b94*/ 	.short	0x0108
        /*0b96*/ 	.byte	0x2a
	.zero		1


	//   ....[4]....
        /*0b98*/ 	.word	0x00003940
        /*0b9c*/ 	.word	0x000000ff
        /*0ba0*/ 	.word	0x00018008
        /*0ba4*/ 	.short	0x0108
        /*0ba6*/ 	.byte	0x2a
	.zero		1


	//   ....[5]....
        /*0ba8*/ 	.word	0x000048b0
        /*0bac*/ 	.word	0x000000ff
        /*0bb0*/ 	.word	0x00018000
        /*0bb4*/ 	.short	0x010a
        /*0bb6*/ 	.byte	0x18
	.zero		1


	//----- nvinfo : EIATTR_NUM_MBARRIERS
	.align		4
.L_39:
        /*0bb8*/ 	.byte	0x03, 0x38
        /*0bba*/ 	.short	0x0002


	//----- nvinfo : EIATTR_EXIT_INSTR_OFFSETS
	.align		4
        /*0bbc*/ 	.byte	0x04, 0x1c
        /*0bbe*/ 	.short	(.L_41 - .L_40)


	//   ....[0]....
.L_40:
        /*0bc0*/ 	.word	0x000048a0


	//----- nvinfo : EIATTR_REQNTID
	.align		4
.L_41:
        /*0bc4*/ 	.byte	0x04, 0x10
        /*0bc6*/ 	.short	(.L_43 - .L_42)
.L_42:
        /*0bc8*/ 	.word	0x00000080
        /*0bcc*/ 	.word	0x00000001
        /*0bd0*/ 	.word	0x00000001


	//----- nvinfo : EIATTR_CRS_STACK_SIZE
	.align		4
.L_43:
        /*0bd4*/ 	.byte	0x04, 0x1e
        /*0bd6*/ 	.short	(.L_45 - .L_44)
.L_44:
        /*0bd8*/ 	.word	0x00000000


	//----- nvinfo : EIATTR_CBANK_PARAM_SIZE
	.align		4
.L_45:
        /*0bdc*/ 	.byte	0x03, 0x19
        /*0bde*/ 	.short	0x0050


	//----- nvinfo : EIATTR_PARAM_CBANK
	.align		4
        /*0be0*/ 	.byte	0x04, 0x0a
        /*0be2*/ 	.short	(.L_47 - .L_46)
	.align		4
.L_46:
        /*0be4*/ 	.word	index@(.nv.constant0.gluon_wgmma)
        /*0be8*/ 	.short	0x0210
        /*0bea*/ 	.short	0x0050


	//----- nvinfo : EIATTR_SW_WAR
	.align		4
.L_47:
        /*0bec*/ 	.byte	0x04, 0x36
        /*0bee*/ 	.short	(.L_49 - .L_48)
.L_48:
        /*0bf0*/ 	.word	0x00000008
.L_49:


//--------------------- .nv.callgraph             --------------------------
	.section	.nv.callgraph,"",@"SHT_CUDA_CALLGRAPH"
	.align	4
	.sectionentsize	8
	.align		4
        /*0000*/ 	.word	0x00000000
	.align		4
        /*0004*/ 	.word	0xffffffff
	.align		4
        /*0008*/ 	.word	0x00000000
	.align		4
        /*000c*/ 	.word	0xfffffffe
	.align		4
        /*0010*/ 	.word	0x00000000
	.align		4
        /*0014*/ 	.word	0xfffffffd
	.align		4
        /*0018*/ 	.word	0x00000000
	.align		4
        /*001c*/ 	.word	0xfffffffc


//--------------------- .text.gluon_wgmma         --------------------------
	.section	.text.gluon_wgmma,"ax",@progbits
	.align	128
        .global         gluon_wgmma
        .type           gluon_wgmma,@function
        .size           gluon_wgmma,(.L_x_52 - gluon_wgmma)
        .other          gluon_wgmma,@"STO_CUDA_ENTRY STV_DEFAULT"
gluon_wgmma:
.text.gluon_wgmma:
[----:B------:R-:W1:Y:S01]  /*0000*/  LDC R1, c[0x0][0x28] ;  /* 0x00000a00ff017b82 */ /* 0x000e620000000800 */
[----:B------:R-:W2:Y:S07]  /*0010*/  S2R R3, SR_TID.X ;  /* 0x0000000000037919 */ /* 0x000eae0000002100 */
[----:B------:R-:W3:Y:S01]  /*0020*/  S2UR UR5, SR_CgaCtaId ;  /* 0x00000000000579c3 */ /* 0x000ee20000008800 */
[----:B------:R-:W-:Y:S01]  /*0030*/  UMOV UR42, 0x400 ;  /* 0x00000400002a7882 */ /* 0x000fe20000000000 */
[----:B------:R-:W-:Y:S01]  /*0040*/  ULDC UR7, c[0x0][0xc] ;  /* 0x0000030000077ab9 */ /* 0x000fe20000000800 */
[----:B------:R-:W-:Y:S01]  /*0050*/  ULDC UR8, c[0x0][0x10] ;  /* 0x0000040000087ab9 */ /* 0x000fe20000000800 */
[----:B------:R-:W-:Y:S01]  /*0060*/  ULDC.64 UR12, c[0x0][0x250] ;  /* 0x00009400000c7ab9 */ /* 0x000fe20000000a00 */
[----:B------:R-:W-:Y:S01]  /*0070*/  UMOV UR41, URZ ;  /* 0x0000003f00297c82 */ /* 0x000fe20008000000 */
[----:B------:R-:W-:Y:S01]  /*0080*/  BSSY B0, `(.L_x_0) ;  /* 0x000001e000007945 */ /* 0x000fe20003800000 */
[----:B-1----:R-:W-:Y:S01]  /*0090*/  VIADD R1, R1, 0xfffffe00 ;  /* 0xfffffe0001017836 */ /* 0x002fe20000000000 */
[----:B------:R-:W1:Y:S08]  /*00a0*/  LDC R6, c[0x0][0x228] ;  /* 0x00008a00ff067b82 */ /* 0x000e700000000800 */
[----:B------:R-:W4:Y:S08]  /*00b0*/  LDC R13, c[0x0][0x230] ;  /* 0x00008c00ff0d7b82 */ /* 0x000f300000000800 */
[----:B------:R-:W-:Y:S01]  /*00c0*/  S2UR UR4, SR_CTAID.Y ;  /* 0x00000000000479c3 */ /* 0x000fe20000002600 */
[----:B---3--:R-:W-:Y:S01]  /*00d0*/  ULEA UR42, UR5, UR42, 0x18 ;  /* 0x0000002a052a7291 */ /* 0x008fe2000f8ec03f */
[----:B--2---:R-:W-:-:S06]  /*00e0*/  LOP3.LUT R2, R3, 0x7f, RZ, 0xc0, !PT ;  /* 0x0000007f03027812 */ /* 0x004fcc00078ec0ff */
[----:B------:R-:W2:Y:S01]  /*00f0*/  S2UR UR6, SR_CTAID.Z ;  /* 0x00000000000679c3 */ /* 0x000ea20000002700 */
[----:B-1----:R-:W-:Y:S01]  /*0100*/  VIADD R6, R6, 0xffffffff ;  /* 0xffffffff06067836 */ /* 0x002fe20000000000 */
[C---:B------:R-:W-:Y:S02]  /*0110*/  ISETP.GE.U32.AND P0, PT, R2.reuse, 0x20, PT ;  /* 0x000000200200780c */ /* 0x040fe40003f06070 */
[C---:B------:R-:W-:Y:S02]  /*0120*/  ISETP.NE.U32.AND P2, PT, R2.reuse, RZ, PT ;  /* 0x000000ff0200720c */ /* 0x040fe40003f45070 */
[----:B------:R-:W-:Y:S02]  /*0130*/  LEA R12, R2, UR42, 0x2 ;  /* 0x0000002a020c7c11 */ /* 0x000fe4000f8e10ff */
[----:B------:R-:W1:Y:S01]  /*0140*/  S2UR UR5, SR_CTAID.X ;  /* 0x00000000000579c3 */ /* 0x000e620000002500 */
[----:B----4-:R-:W-:-:S06]  /*0150*/  VIADD R9, R13, 0xffffffff ;  /* 0xffffffff0d097836 */ /* 0x010fcc0000000000 */
[----:B------:R3:W-:Y:S01]  /*0160*/  @!P0 STS [R12], RZ ;  /* 0x000000ff0c008388 */ /* 0x0007e20000000800 */
[----:B------:R-:W-:-:S03]  /*0170*/  NOP ;  /* 0x0000000000007918 */ /* 0x000fc60000000000 */
[----:B------:R3:W-:Y:S01]  /*0180*/  @!P2 STS [UR42+0x24], R6 ;  /* 0x00002406ff00a988 */ /* 0x0007e2000800082a */
[----:B--2---:R-:W-:-:S03]  /*0190*/  UIMAD UR6, UR6, UR8, UR4 ;  /* 0x00000008060672a4 */ /* 0x004fc6000f8e0204 */
[----:B------:R3:W-:Y:S01]  /*01a0*/  @!P2 STS [UR42+0x20], R9 ;  /* 0x00002009ff00a988 */ /* 0x0007e2000800082a */
[----:B-1----:R-:W-:-:S04]  /*01b0*/  UIMAD UR6, UR6, UR7, UR5 ;  /* 0x00000007060672a4 */ /* 0x002fc8000f8e0205 */
[----:B------:R-:W-:-:S04]  /*01c0*/  UIMAD UR10, UR6, 0x180, URZ ;  /* 0x00000180060a78a4 */ /* 0x000fc8000f8e023f */
[----:B------:R-:W-:-:S04]  /*01d0*/  UIADD3 UR6, UP0, UR10, UR12, URZ ;  /* 0x0000000c0a067290 */ /* 0x000fc8000ff1e03f */
[----:B------:R-:W-:Y:S01]  /*01e0*/  ULEA.HI.X.SX32 UR7, UR10, UR13, 0x1, UP0 ;  /* 0x0000000d0a077291 */ /* 0x000fe200080f0e3f */
[----:B---3--:R-:W-:Y:S11]  /*01f0*/  @P2 BRA `(.L_x_1) ;  /* 0x0000000000182947 */ /* 0x008ff60003800000 */
[----:B------:R-:W1:Y:S01]  /*0200*/  LDS R0, [UR42+0x8] ;  /* 0x0000082aff007984 */ /* 0x000e620008000800 */
[----:B------:R-:W2:Y:S01]  /*0210*/  LDC.64 R10, c[0x0][0x210] ;  /* 0x00008400ff0a7b82 */ /* 0x000ea20000000a00 */
[----:B------:R-:W-:Y:S02]  /*0220*/  IMAD.MOV.U32 R5, RZ, RZ, 0x70 ;  /* 0x00000070ff057424 */ /* 0x000fe400078e00ff */
[----:B--2---:R2:W-:Y:S03]  /*0230*/  STS.64 [UR42], R10 ;  /* 0x0000000aff007988 */ /* 0x0045e60008000a2a */
[----:B-1----:R-:W-:-:S05]  /*0240*/  LOP3.LUT R0, R0, 0x10, R5, 0xd8, !PT ;  /* 0x0000001000007812 */ /* 0x002fca00078ed805 */
[----:B------:R2:W-:Y:S02]  /*0250*/  STS [UR42+0x8], R0 ;  /* 0x00000800ff007988 */ /* 0x0005e4000800082a */
.L_x_1:
[----:B------:R-:W-:Y:S05]  /*0260*/  BSYNC B0 ;  /* 0x0000000000007941 */ /* 0x000fea0003800000 */
.L_x_0:
[----:B------:R-:W-:Y:S04]  /*0270*/  BSSY B0, `(.L_x_2) ;  /* 0x000000a000007945 */ /* 0x000fe80003800000 */
[----:B------:R-:W-:Y:S05]  /*0280*/  @P2 BRA `(.L_x_3) ;  /* 0x0000000000202947 */ /* 0x000fea0003800000 */
[----:B--2---:R-:W1:Y:S01]  /*0290*/  LDS R0, [UR42+0x34] ;  /* 0x0000342aff007984 */ /* 0x004e620008000800 */
[----:B------:R-:W-:Y:S02]  /*02a0*/  IMAD.MOV.U32 R5, RZ, RZ, 0x3f000000 ;  /* 0x3f000000ff057424 */ /* 0x000fe400078e00ff */
[----:B------:R-:W-:Y:S01]  /*02b0*/  @!P2 IMAD.MOV.U32 R4, RZ, RZ, 0xff ;  /* 0x000000ffff04a424 */ /* 0x000fe200078e00ff */
[----:B------:R-:W2:Y:S02]  /*02c0*/  @!P2 LDS R7, [UR42+0x38] ;  /* 0x0000382aff07a984 */ /* 0x000ea40008000800 */
[----:B-1----:R-:W-:Y:S02]  /*02d0*/  LOP3.LUT R0, R0, 0xff000000, R5, 0xb8, !PT ;  /* 0xff00000000007812 */ /* 0x002fe400078eb805 */
[----:B--2---:R-:W-:-:S03]  /*02e0*/  @!P2 LOP3.LUT R4, R7, 0xff, R4, 0xb8, !PT ;  /* 0x000000ff0704a812 */ /* 0x004fc600078eb804 */
[----:B------:R1:W-:Y:S04]  /*02f0*/  STS [UR42+0x34], R0 ;  /* 0x00003400ff007988 */ /* 0x0003e8000800082a */
[----:B------:R1:W-:Y:S02]  /*0300*/  @!P2 STS [UR42+0x38], R4 ;  /* 0x00003804ff00a988 */ /* 0x0003e4000800082a */
.L_x_3:
[----:B------:R-:W-:Y:S05]  /*0310*/  BSYNC B0 ;  /* 0x0000000000007941 */ /* 0x000fea0003800000 */
.L_x_2:
[----:B------:R-:W-:Y:S04]  /*0320*/  BSSY B0, `(.L_x_4) ;  /* 0x000000e000007945 */ /* 0x000fe80003800000 */
[----:B------:R-:W-:Y:S05]  /*0330*/  @P2 BRA `(.L_x_5) ;  /* 0x0000000000302947 */ /* 0x000fea0003800000 */
[----:B-1----:R-:W1:Y:S01]  /*0340*/  LDS R4, [UR42+0x34] ;  /* 0x0000342aff047984 */ /* 0x002e620008000800 */
[----:B--2---:R-:W2:Y:S03]  /*0350*/  LDC.64 R10, c[0x0][0x238] ;  /* 0x00008e00ff0a7b82 */ /* 0x004ea60000000a00 */
[----:B------:R-:W3:Y:S01]  /*0360*/  LDS R0, [UR42+0x1c] ;  /* 0x00001c2aff007984 */ /* 0x000ee20008000800 */
[C---:B--2---:R-:W-:Y:S01]  /*0370*/  SHF.L.U64.HI R8, R10.reuse, 0x1, R11 ;  /* 0x000000010a087819 */ /* 0x044fe2000001020b */
[----:B------:R-:W-:-:S03]  /*0380*/  IMAD.SHL.U32 R5, R10, 0x2, RZ ;  /* 0x000000020a057824 */ /* 0x000fc600078e00ff */
[--C-:B------:R-:W-:Y:S02]  /*0390*/  SHF.R.U32.HI R7, RZ, 0x4, R8.reuse ;  /* 0x00000004ff077819 */ /* 0x100fe40000011608 */
[----:B------:R-:W-:-:S05]  /*03a0*/  SHF.R.U64 R5, R5, 0x4, R8 ;  /* 0x0000000405057819 */ /* 0x000fca0000001208 */
[----:B------:R4:W-:Y:S01]  /*03b0*/  STS [UR42+0xc], R5 ;  /* 0x00000c05ff007988 */ /* 0x0009e2000800082a */
[----:B-1----:R-:W-:Y:S02]  /*03c0*/  LOP3.LUT R4, R4, 0x7, RZ, 0xb8, !PT ;  /* 0x0000000704047812 */ /* 0x002fe400078eb8ff */
[----:B---3--:R-:W-:-:S03]  /*03d0*/  LOP3.LUT R0, R0, 0xf, R7, 0xb8, !PT ;  /* 0x0000000f00007812 */ /* 0x008fc600078eb807 */
[----:B------:R4:W-:Y:S04]  /*03e0*/  STS [UR42+0x34], R4 ;  /* 0x00003404ff007988 */ /* 0x0009e8000800082a */
[----:B------:R4:W-:Y:S02]  /*03f0*/  STS [UR42+0x1c], R0 ;  /* 0x00001c00ff007988 */ /* 0x0009e4000800082a */
.L_x_5:
[----:B------:R-:W-:Y:S05]  /*0400*/  BSYNC B0 ;  /* 0x0000000000007941 */ /* 0x000fea0003800000 */
.L_x_4:
[----:B------:R-:W-:Y:S04]  /*0410*/  BSSY B1, `(.L_x_6) ;  /* 0x000001a000017945 */ /* 0x000fe80003800000 */
[----:B------:R-:W-:Y:S04]  /*0420*/  BSSY B0, `(.L_x_7) ;  /* 0x0000015000007945 */ /* 0x000fe80003800000 */
[----:B------:R-:W-:Y:S05]  /*0430*/  @P2 BRA `(.L_x_8) ;  /* 0x0000000000202947 */ /* 0x000fea0003800000 */
[----:B-12-4-:R-:W1:Y:S02]  /*0440*/  LDS R0, [UR42+0x34] ;  /* 0x0000342aff007984 */ /* 0x016e640008000800 */
[----:B-1----:R-:W-:-:S05]  /*0450*/  LOP3.LUT R0, R0, 0x38, RZ, 0xb8, !PT ;  /* 0x0000003800007812 */ /* 0x002fca00078eb8ff */
[----:B------:R1:W-:Y:S01]  /*0460*/  STS [UR42+0x34], R0 ;  /* 0x00003400ff007988 */ /* 0x0003e2000800082a */
[----:B------:R-:W-:Y:S05]  /*0470*/  @P2 BRA `(.L_x_9) ;  /* 0x0000000000202947 */ /* 0x000fea0003800000 */
[----:B-1----:R-:W1:Y:S01]  /*0480*/  LDS R0, [UR42+0x8] ;  /* 0x0000082aff007984 */ /* 0x002e620008000800 */
[----:B------:R-:W-:-:S05]  /*0490*/  IMAD.MOV.U32 R5, RZ, RZ, 0x780 ;  /* 0x00000780ff057424 */ /* 0x000fca00078e00ff */
[----:B-1----:R-:W-:-:S05]  /*04a0*/  LOP3.LUT R0, R0, 0x300, R5, 0xd8, !PT ;  /* 0x0000030000007812 */ /* 0x002fca00078ed805 */
[----:B------:R3:W-:Y:S02]  /*04b0*/  STS [UR42+0x8], R0 ;  /* 0x00000800ff007988 */ /* 0x0007e4000800082a */
.L_x_8:
[----:B------:R-:W-:Y:S05]  /*04c0*/  @P2 BRA `(.L_x_10) ;  /* 0x0000000000282947 */ /* 0x000fea0003800000 */
[----:B-1234-:R-:W1:Y:S02]  /*04d0*/  LDS R0, [UR42+0x8] ;  /* 0x0000082aff007984 */ /* 0x01ee640008000800 */
[----:B-1----:R-:W-:-:S05]  /*04e0*/  LOP3.LUT R0, R0, 0x1800, RZ, 0xb8, !PT ;  /* 0x0000180000007812 */ /* 0x002fca00078eb8ff */
[----:B------:R2:W-:Y:S02]  /*04f0*/  STS [UR42+0x8], R0 ;  /* 0x00000800ff007988 */ /* 0x0005e4000800082a */
.L_x_9:
[----:B------:R-:W-:Y:S05]  /*0500*/  @P2 BREAK B0 ;  /* 0x0000000000002942 */ /* 0x000fea0003800000 */
[----:B------:R-:W-:Y:S05]  /*0510*/  @P2 BRA `(.L_x_11) ;  /* 0x0000000000242947 */ /* 0x000fea0003800000 */
[----:B------:R-:W3:Y:S01]  /*0520*/  LDS R5, [UR42+0x8] ;  /* 0x0000082aff057984 */ /* 0x000ee20008000800 */
[----:B-12---:R-:W-:-:S05]  /*0530*/  IMAD.MOV.U32 R0, RZ, RZ, 0x6000 ;  /* 0x00006000ff007424 */ /* 0x006fca00078e00ff */
[----:B---3--:R-:W-:-:S04]  /*0540*/  LOP3.LUT R0, R5, 0x6000, R0, 0xd8, !PT ;  /* 0x0000600005007812 */ /* 0x008fc800078ed800 */
[----:B------:R-:W-:-:S05]  /*0550*/  LOP3.LUT R0, R0, 0x400000, RZ, 0xb8, !PT ;  /* 0x0040000000007812 */ /* 0x000fca00078eb8ff */
[----:B------:R1:W-:Y:S02]  /*0560*/  STS [UR42+0x8], R0 ;  /* 0x00000800ff007988 */ /* 0x0003e4000800082a */
.L_x_10:
[----:B------:R-:W-:Y:S05]  /*0570*/  BSYNC B0 ;  /* 0x0000000000007941 */ /* 0x000fea0003800000 */
.L_x_7:
[----:B-1234-:R-:W1:Y:S02]  /*0580*/  @!P2 LDS R0, [UR42+0x8] ;  /* 0x0000082aff00a984 */ /* 0x01ee640008000800 */
[----:B-1----:R-:W-:-:S05]  /*0590*/  @!P2 LOP3.LUT R0, R0, 0x8000, RZ, 0xb8, !PT ;  /* 0x000080000000a812 */ /* 0x002fca00078eb8ff */
[----:B------:R3:W-:Y:S02]  /*05a0*/  @!P2 STS [UR42+0x8], R0 ;  /* 0x00000800ff00a988 */ /* 0x0007e4000800082a */
.L_x_11:
[----:B------:R-:W-:Y:S05]  /*05b0*/  BSYNC B1 ;  /* 0x0000000000017941 */ /* 0x000fea0003800000 */
.L_x_6:
[----:B------:R-:W-:Y:S05]  /*05c0*/  WARPSYNC.ALL ;  /* 0x0000000000007948 */ /* 0x000fea0003800000 */
[----:B------:R-:W-:Y:S05]  /*05d0*/  @P0 BRA `(.L_x_12) ;  /* 0x0000000000280947 */ /* 0x000fea0003800000 */
[----:B-123--:R-:W1:Y:S01]  /*05e0*/  S2R R0, SR_LANEID ;  /* 0x0000000000007919 */ /* 0x00ee620000000000 */
[----:B------:R-:W-:Y:S05]  /*05f0*/  WARPSYNC.ALL ;  /* 0x0000000000007948 */ /* 0x000fea0003800000 */
[----:B-1----:R-:W-:-:S05]  /*0600*/  IMAD.SHL.U32 R0, R0, 0x4, RZ ;  /* 0x0000000400007824 */ /* 0x002fca00078e00ff */
[----:B------:R-:W1:Y:S01]  /*0610*/  LDS R7, [R0+UR42] ;  /* 0x0000002a00077984 */ /* 0x000e620008000800 */
[----:B------:R-:W-:-:S05]  /*0620*/  IADD3 R4, P1, R0, UR6, RZ ;  /* 0x0000000600047c10 */ /* 0x000fca000ff3e0ff */
[----:B------:R-:W-:-:S05]  /*0630*/  IMAD.X R5, RZ, RZ, UR7, P1 ;  /* 0x00000007ff057e24 */ /* 0x000fca00088e06ff */
[----:B-1----:R4:W5:Y:S01]  /*0640*/  ATOMG.E.EXCH.STRONG.GPU PT, RZ, [R4], R7 ;  /* 0x0000000704ff73a8 */ /* 0x00296200041ee100 */
[----:B------:R-:W-:-:S04]  /*0650*/  DEPBAR {5,4,3,2,1,0} ;  /* 0x0000003f0000791a */ /* 0x000fc80000000000 */
[----:B------:R4:W-:Y:S01]  /*0660*/  UTMACCTL.IV [UR6] ;  /* 0x00000000060079b9 */ /* 0x0009e20008000000 */
[----:B------:R-:W-:Y:S01]  /*0670*/  NOP ;  /* 0x0000000000007918 */ /* 0x000fe20000000000 */
.L_x_12:
[----:B------:R-:W-:Y:S05]  /*0680*/  @P0 BRA `(.L_x_13) ;  /* 0x00000000000c0947 */ /* 0x000fea0003800000 */
[----:B------:R0:W-:Y:S01]  /*0690*/  UTMACMDFLUSH ;  /* 0x00000000000079b7 */ /* 0x0001e20000000000 */
[----:B------:R-:W-:Y:S05]  /*06a0*/  @P0 BRA `(.L_x_13) ;  /* 0x0000000000040947 */ /* 0x000fea0003800000 */
[----:B------:R-:W-:-:S04]  /*06b0*/  DEPBAR.LE SB0, 0x0 ;  /* 0x000080000000791a */ /* 0x000fc80000000000 */
.L_x_13:
[----:B------:R-:W-:Y:S05]  /*06c0*/  WARPSYNC.ALL ;  /* 0x0000000000007948 */ /* 0x000fea0003800000 */
[----:B-----5:R-:W-:Y:S06]  /*06d0*/  BAR.SYNC.DEFER_BLOCKING 0x0 ;  /* 0x0000000000007b1d */ /* 0x020fec0000010000 */
[----:B------:R-:W-:Y:S02]  /*06e0*/  BSSY B1, `(.L_x_14) ;  /* 0x000000b000017945 */ /* 0x000fe40003800000 */
[----:B------:R-:W-:Y:S06]  /*06f0*/  BAR.SYNC.DEFER_BLOCKING 0x0 ;  /* 0x0000000000007b1d */ /* 0x000fec0000010000 */
[----:B------:R1:W-:Y:S01]  /*0700*/  @!P0 STS [R12], RZ ;  /* 0x000000ff0c008388 */ /* 0x0003e20000000800 */
[----:B------:R-:W-:Y:S01]  /*0710*/  NOP ;  /* 0x0000000000007918 */ /* 0x000fe20000000000 */
[----:B------:R-:W-:Y:S05]  /*0720*/  @P2 BRA `(.L_x_15) ;  /* 0x0000000000182947 */ /* 0x000fea0003800000 */
[----:B-123--:R-:W1:Y:S01]  /*0730*/  LDS R0, [UR42+0x8] ;  /* 0x0000082aff007984 */ /* 0x00ee620008000800 */
[----:B------:R-:W2:Y:S01]  /*0740*/  LDC.64 R10, c[0x0][0x218] ;  /* 0x00008600ff0a7b82 */ /* 0x000ea20000000a00 */
[----:B----4-:R-:W-:Y:S02]  /*0750*/  IMAD.MOV.U32 R5, RZ, RZ, 0x70 ;  /* 0x00000070ff057424 */ /* 0x010fe400078e00ff */
[----:B--2---:R2:W-:Y:S03]  /*0760*/  STS.64 [UR42], R10 ;  /* 0x0000000aff007988 */ /* 0x0045e60008000a2a */
[----:B-1----:R-:W-:-:S05]  /*0770*/  LOP3.LUT R0, R0, 0x10, R5, 0xd8, !PT ;  /* 0x0000001000007812 */ /* 0x002fca00078ed805 */
[----:B------:R2:W-:Y:S02]  /*0780*/  STS [UR42+0x8], R0 ;  /* 0x00000800ff007988 */ /* 0x0005e4000800082a */
.L_x_15:
[----:B----4-:R-:W-:Y:S05]  /*0790*/  BSYNC B1 ;  /* 0x0000000000017941 */ /* 0x010fea0003800000 */
.L_x_14:
[----:B------:R-:W-:Y:S04]  /*07a0*/  BSSY B2, `(.L_x_16) ;  /* 0x000000f000027945 */ /* 0x000fe80003800000 */
[----:B------:R-:W-:Y:S04]  /*07b0*/  BSSY B1, `(.L_x_17) ;  /* 0x000000c000017945 */ /* 0x000fe80003800000 */
[----:B------:R-:W-:Y:S05]  /*07c0*/  @P2 BRA `(.L_x_18) ;  /* 0x0000000000282947 */ /* 0x000fea0003800000 */
[----:B-123--:R-:W1:Y:S01]  /*07d0*/  LDS R0, [UR42+0x34] ;  /* 0x0000342aff007984 */ /* 0x00ee620008000800 */
[----:B------:R-:W-:Y:S01]  /*07e0*/  IMAD.MOV.U32 R5, RZ, RZ, 0x3f000000 ;  /* 0x3f000000ff057424 */ /* 0x000fe200078e00ff */
[----:B------:R-:W-:Y:S05]  /*07f0*/  @P2 BREAK B1 ;  /* 0x0000000000012942 */ /* 0x000fea0003800000 */
[----:B-1----:R-:W-:-:S05]  /*0800*/  LOP3.LUT R0, R0, 0xff000000, R5, 0xb8, !PT ;  /* 0xff00000000007812 */ /* 0x002fca00078eb805 */
[----:B------:R1:W-:Y:S01]  /*0810*/  STS [UR42+0x34], R0 ;  /* 0x00003400ff007988 */ /* 0x0003e2000800082a */
[----:B------:R-:W-:Y:S05]  /*0820*/  @P2 BRA `(.L_x_19) ;  /* 0x0000000000182947 */ /* 0x000fea0003800000 */
[----:B------:R-:W2:Y:S01]  /*0830*/  LDS R5, [UR42+0x38] ;  /* 0x0000382aff057984 */ /* 0x000ea20008000800 */
[----:B-1----:R-:W-:-:S05]  /*0840*/  IMAD.MOV.U32 R0, RZ, RZ, 0x7f ;  /* 0x0000007fff007424 */ /* 0x002fca00078e00ff */
[----:B--2---:R-:W-:-:S05]  /*0850*/  LOP3.LUT R0, R5, 0xff, R0, 0xb8, !PT ;  /* 0x000000ff05007812 */ /* 0x004fca00078eb800 */
[----:B------:R4:W-:Y:S02]  /*0860*/  STS [UR42+0x38], R0 ;  /* 0x00003800ff007988 */ /* 0x0009e4000800082a */
.L_x_18:
[----:B------:R-:W-:Y:S05]  /*0870*/  BSYNC B1 ;  /* 0x0000000000017941 */ /* 0x000fea0003800000 */
.L_x_17:
[----:B------:R1:W-:Y:S02]  /*0880*/  @!P2 STS [UR42+0x20], R9 ;  /* 0x00002009ff00a988 */ /* 0x0003e4000800082a */
.L_x_19:
[----:B------:R-:W-:Y:S05]  /*0890*/  BSYNC B2 ;  /* 0x0000000000027941 */ /* 0x000fea0003800000 */
.L_x_16:
[----:B------:R-:W-:Y:S05]  /*08a0*/  WARPSYNC.ALL ;  /* 0x0000000000007948 */ /* 0x000fea0003800000 */
[----:B-1234-:R-:W1:Y:S01]  /*08b0*/  LDC R0, c[0x0][0x22c] ;  /* 0x00008b00ff007b82 */ /* 0x01ee620000000800 */
[----:B------:R-:W-:Y:S01]  /*08c0*/  BSSY B2, `(.L_x_20) ;  /* 0x0000010000027945 */ /* 0x000fe20003800000 */
[----:B-1----:R-:W-:-:S05]  /*08d0*/  VIADD R0, R0, 0xffffffff ;  /* 0xffffffff00007836 */ /* 0x002fca0000000000 */
[----:B------:R1:W-:Y:S01]  /*08e0*/  @!P2 STS [UR42+0x24], R0 ;  /* 0x00002400ff00a988 */ /* 0x0003e2000800082a */
[----:B------:R-:W-:Y:S05]  /*08f0*/  @P2 BRA `(.L_x_21) ;  /* 0x0000000000302947 */ /* 0x000fea0003800000 */
[----:B------:R-:W2:Y:S01]  /*0900*/  LDS R5, [UR42+0x34] ;  /* 0x0000342aff057984 */ /* 0x000ea20008000800 */
[----:B------:R-:W3:Y:S03]  /*0910*/  LDC.64 R10, c[0x0][0x240] ;  /* 0x00009000ff0a7b82 */ /* 0x000ee60000000a00 */
[----:B------:R-:W4:Y:S01]  /*0920*/  LDS R4, [UR42+0x1c] ;  /* 0x00001c2aff047984 */ /* 0x000f220008000800 */
[C---:B---3--:R-:W-:Y:S01]  /*0930*/  SHF.L.U64.HI R8, R10.reuse, 0x1, R11 ;  /* 0x000000010a087819 */ /* 0x048fe2000001020b */
[----:B------:R-:W-:-:S03]  /*0940*/  IMAD.SHL.U32 R7, R10, 0x2, RZ ;  /* 0x000000020a077824 */ /* 0x000fc600078e00ff */
[--C-:B------:R-:W-:Y:S02]  /*0950*/  SHF.R.U32.HI R9, RZ, 0x4, R8.reuse ;  /* 0x00000004ff097819 */ /* 0x100fe40000011608 */
[----:B------:R-:W-:-:S05]  /*0960*/  SHF.R.U64 R7, R7, 0x4, R8 ;  /* 0x0000000407077819 */ /* 0x000fca0000001208 */
[----:B------:R3:W-:Y:S01]  /*0970*/  STS [UR42+0xc], R7 ;  /* 0x00000c07ff007988 */ /* 0x0007e2000800082a */
[----:B--2---:R-:W-:Y:S02]  /*0980*/  LOP3.LUT R5, R5, 0x7, RZ, 0xb8, !PT ;  /* 0x0000000705057812 */ /* 0x004fe400078eb8ff */
[----:B----4-:R-:W-:-:S03]  /*0990*/  LOP3.LUT R4, R4, 0xf, R9, 0xb8, !PT ;  /* 0x0000000f04047812 */ /* 0x010fc600078eb809 */
[----:B------:R3:W-:Y:S04]  /*09a0*/  STS [UR42+0x34], R5 ;  /* 0x00003405ff007988 */ /* 0x0007e8000800082a */
[----:B------:R3:W-:Y:S02]  /*09b0*/  STS [UR42+0x1c], R4 ;  /* 0x00001c04ff007988 */ /* 0x0007e4000800082a */
.L_x_21:
[----:B------:R-:W-:Y:S05]  /*09c0*/  BSYNC B2 ;  /* 0x0000000000027941 */ /* 0x000fea0003800000 */
.L_x_20:
[----:B------:R-:W-:Y:S04]  /*09d0*/  BSSY B3, `(.L_x_22) ;  /* 0x000001a000037945 */ /* 0x000fe80003800000 */
[----:B------:R-:W-:Y:S04]  /*09e0*/  BSSY B2, `(.L_x_23) ;  /* 0x0000015000027945 */ /* 0x000fe80003800000 */
[----:B------:R-:W-:Y:S05]  /*09f0*/  @P2 BRA `(.L_x_24) ;  /* 0x0000000000202947 */ /* 0x000fea0003800000 */
[----:B---3--:R-:W2:Y:S02]  /*0a00*/  LDS R4, [UR42+0x34] ;  /* 0x0000342aff047984 */ /* 0x008ea40008000800 */
[----:B--2---:R-:W-:-:S05]  /*0a10*/  LOP3.LUT R4, R4, 0x38, RZ, 0xb8, !PT ;  /* 0x0000003804047812 */ /* 0x004fca00078eb8ff */
[----:B------:R2:W-:Y:S01]  /*0a20*/  STS [UR42+0x34], R4 ;  /* 0x00003404ff007988 */ /* 0x0005e2000800082a */
[----:B------:R-:W-:Y:S05]  /*0a30*/  @P2 BRA `(.L_x_25) ;  /* 0x0000000000202947 */ /* 0x000fea0003800000 */
[----:B--2---:R-:W2:Y:S01]  /*0a40*/  LDS R4, [UR42+0x8] ;  /* 0x0000082aff047984 */ /* 0x004ea20008000800 */
[----:B------:R-:W-:-:S05]  /*0a50*/  IMAD.MOV.U32 R5, RZ, RZ, 0x780 ;  /* 0x00000780ff057424 */ /* 0x000fca00078e00ff */
[----:B--2---:R-:W-:-:S05]  /*0a60*/  LOP3.LUT R4, R4, 0x300, R5, 0xd8, !PT ;  /* 0x0000030004047812 */ /* 0x004fca00078ed805 */
[----:B------:R2:W-:Y:S02]  /*0a70*/  STS [UR42+0x8], R4 ;  /* 0x00000804ff007988 */ /* 0x0005e4000800082a */
.L_x_24:
[----:B------:R-:W-:Y:S05]  /*0a80*/  @P2 BRA `(.L_x_26) ;  /* 0x0000000000282947 */ /* 0x000fea0003800000 */
[----:B--23--:R-:W2:Y:S02]  /*0a90*/  LDS R4, [UR42+0x8] ;  /* 0x0000082aff047984 */ /* 0x00cea40008000800 */
[----:B--2---:R-:W-:-:S05]  /*0aa0*/  LOP3.LUT R4, R4, 0x1800, RZ, 0xb8, !PT ;  /* 0x0000180004047812 */ /* 0x004fca00078eb8ff */
[----:B------:R3:W-:Y:S02]  /*0ab0*/  STS [UR42+0x8], R4 ;  /* 0x00000804ff007988 */ /* 0x0007e4000800082a */
.L_x_25:
[----:B------:R-:W-:Y:S05]  /*0ac0*/  @P2 BREAK B2 ;  /* 0x0000000000022942 */ /* 0x000fea0003800000 */
[----:B------:R-:W-:Y:S05]  /*0ad0*/  @P2 BRA `(.L_x_27) ;  /* 0x0000000000242947 */ /* 0x000fea0003800000 */
[----:B--23--:R-:W2:Y:S01]  /*0ae0*/  LDS R4, [UR42+0x8] ;  /* 0x0000082aff047984 */ /* 0x00cea20008000800 */
[----:B------:R-:W-:-:S05]  /*0af0*/  IMAD.MOV.U32 R5, RZ, RZ, 0x6000 ;  /* 0x00006000ff057424 */ /* 0x000fca00078e00ff */
[----:B--2---:R-:W-:-:S04]  /*0b00*/  LOP3.LUT R4, R4, 0x6000, R5, 0xd8, !PT ;  /* 0x0000600004047812 */ /* 0x004fc800078ed805 */
[----:B------:R-:W-:-:S05]  /*0b10*/  LOP3.LUT R4, R4, 0x400000, RZ, 0xb8, !PT ;  /* 0x0040000004047812 */ /* 0x000fca00078eb8ff */
[----:B------:R4:W-:Y:S02]  /*0b20*/  STS [UR42+0x8], R4 ;  /* 0x00000804ff007988 */ /* 0x0009e4000800082a */
.L_x_26:
[----:B------:R-:W-:Y:S05]  /*0b30*/  BSYNC B2 ;  /* 0x0000000000027941 */ /* 0x000fea0003800000 */
.L_x_23:
[----:B--234-:R-:W2:Y:S02]  /*0b40*/  @!P2 LDS R4, [UR42+0x8] ;  /* 0x0000082aff04a984 */ /* 0x01cea40008000800 */
[----:B--2---:R-:W-:-:S05]  /*0b50*/  @!P2 LOP3.LUT R4, R4, 0x8000, RZ, 0xb8, !PT ;  /* 0x000080000404a812 */ /* 0x004fca00078eb8ff */
[----:B------:R4:W-:Y:S02]  /*0b60*/  @!P2 STS [UR42+0x8], R4 ;  /* 0x00000804ff00a988 */ /* 0x0009e4000800082a */
.L_x_27:
[----:B------:R-:W-:Y:S05]  /*0b70*/  BSYNC B3 ;  /* 0x0000000000037941 */ /* 0x000fea0003800000 */
.L_x_22:
[----:B------:R-:W-:Y:S05]  /*0b80*/  WARPSYNC.ALL ;  /* 0x0000000000007948 */ /* 0x000fea0003800000 */
[----:B------:R-:W-:-:S04]  /*0b90*/  UIADD3 UR9, UR10, 0x80, URZ ;  /* 0x000000800a097890 */ /* 0x000fc8000fffe03f */
[----:B------:R-:W-:-:S04]  /*0ba0*/  UIADD3 UR8, UP0, UR9, UR12, URZ ;  /* 0x0000000c09087290 */ /* 0x000fc8000ff1e03f */
[----:B------:R-:W-:Y:S01]  /*0bb0*/  ULEA.HI.X.SX32 UR9, UR9, UR13, 0x1, UP0 ;  /* 0x0000000d09097291 */ /* 0x000fe200080f0e3f */
[----:B------:R-:W-:Y:S11]  /*0bc0*/  @P0 BRA `(.L_x_28) ;  /* 0x0000000000280947 */ /* 0x000ff60003800000 */
[----:B--234-:R-:W2:Y:S01]  /*0bd0*/  S2R R4, SR_LANEID ;  /* 0x0000000000047919 */ /* 0x01cea20000000000 */
[----:B------:R-:W-:Y:S05]  /*0be0*/  WARPSYNC.ALL ;  /* 0x0000000000007948 */ /* 0x000fea0003800000 */
[----:B--2---:R-:W-:-:S05]  /*0bf0*/  IMAD.SHL.U32 R8, R4, 0x4, RZ ;  /* 0x0000000404087824 */ /* 0x004fca00078e00ff */
[----:B------:R-:W2:Y:S01]  /*0c00*/  LDS R7, [R8+UR42] ;  /* 0x0000002a08077984 */ /* 0x000ea20008000800 */
[----:B------:R-:W-:-:S05]  /*0c10*/  IADD3 R4, P1, R8, UR8, RZ ;  /* 0x0000000808047c10 */ /* 0x000fca000ff3e0ff */
[----:B------:R-:W-:-:S05]  /*0c20*/  IMAD.X R5, RZ, RZ, UR9, P1 ;  /* 0x00000009ff057e24 */ /* 0x000fca00088e06ff */
[----:B--2---:R2:W5:Y:S01]  /*0c30*/  ATOMG.E.EXCH.STRONG.GPU PT, RZ, [R4], R7 ;  /* 0x0000000704ff73a8 */ /* 0x00456200041ee100 */
[----:B------:R-:W-:-:S04]  /*0c40*/  DEPBAR {5,4,3,2,1,0} ;  /* 0x0000003f0000791a */ /* 0x000fc80000000000 */
[----:B------:R2:W-:Y:S01]  /*0c50*/  UTMACCTL.IV [UR8] ;  /* 0x00000000080079b9 */ /* 0x0005e20008000000 */
[----:B------:R-:W-:Y:S01]  /*0c60*/  NOP ;  /* 0x0000000000007918 */ /* 0x000fe20000000000 */
.L_x_28:
[----:B------:R-:W-:Y:S05]  /*0c70*/  @P0 BRA `(.L_x_29) ;  /* 0x00000000000c0947 */ /* 0x000fea0003800000 */
[----:B------:R0:W-:Y:S01]  /*0c80*/  UTMACMDFLUSH ;  /* 0x00000000000079b7 */ /* 0x0001e20000000000 */
[----:B------:R-:W-:Y:S05]  /*0c90*/  @P0 BRA `(.L_x_29) ;  /* 0x0000000000040947 */ /* 0x000fea0003800000 */
[----:B------:R-:W-:-:S04]  /*0ca0*/  DEPBAR.LE SB0, 0x0 ;  /* 0x000080000000791a */ /* 0x000fc80000000000 */
.L_x_29:
[----:B------:R-:W-:Y:S05]  /*0cb0*/  WARPSYNC.ALL ;  /* 0x0000000000007948 */ /* 0x000fea0003800000 */
[----:B-----5:R-:W-:Y:S06]  /*0cc0*/  BAR.SYNC.DEFER_BLOCKING 0x0 ;  /* 0x0000000000007b1d */ /* 0x020fec0000010000 */
[----:B------:R-:W-:Y:S02]  /*0cd0*/  BSSY B3, `(.L_x_30) ;  /* 0x000000b000037945 */ /* 0x000fe40003800000 */
[----:B------:R-:W-:Y:S06]  /*0ce0*/  BAR.SYNC.DEFER_BLOCKING 0x0 ;  /* 0x0000000000007b1d */ /* 0x000fec0000010000 */
[----:B------:R1:W-:Y:S01]  /*0cf0*/  @!P0 STS [R12], RZ ;  /* 0x000000ff0c008388 */ /* 0x0003e20000000800 */
[----:B------:R-:W-:Y:S01]  /*0d00*/  NOP ;  /* 0x0000000000007918 */ /* 0x000fe20000000000 */
[----:B------:R-:W-:Y:S05]  /*0d10*/  @P2 BRA `(.L_x_31) ;  /* 0x0000000000182947 */ /* 0x000fea0003800000 */
[----:B--234-:R-:W2:Y:S01]  /*0d20*/  LDS R4, [UR42+0x8] ;  /* 0x0000082aff047984 */ /* 0x01cea20008000800 */
[----:B------:R-:W3:Y:S01]  /*0d30*/  LDC.64 R8, c[0x0][0x220] ;  /* 0x00008800ff087b82 */ /* 0x000ee20000000a00 */
[----:B------:R-:W-:Y:S02]  /*0d40*/  IMAD.MOV.U32 R5, RZ, RZ, 0x70 ;  /* 0x00000070ff057424 */ /* 0x000fe400078e00ff */
[----:B---3--:R3:W-:Y:S03]  /*0d50*/  STS.64 [UR42], R8 ;  /* 0x00000008ff007988 */ /* 0x0087e60008000a2a */
[----:B--2---:R-:W-:-:S05]  /*0d60*/  LOP3.LUT R4, R4, 0x10, R5, 0xd8, !PT ;  /* 0x0000001004047812 */ /* 0x004fca00078ed805 */
[----:B------:R3:W-:Y:S02]  /*0d70*/  STS [UR42+0x8], R4 ;  /* 0x00000804ff007988 */ /* 0x0007e4000800082a */
.L_x_31:
[----:B--2---:R-:W-:Y:S05]  /*0d80*/  BSYNC B3 ;  /* 0x0000000000037941 */ /* 0x004fea0003800000 */
.L_x_30:
[----:B------:R-:W-:Y:S04]  /*0d90*/  BSSY B4, `(.L_x_32) ;  /* 0x0000011000047945 */ /* 0x000fe80003800000 */
[----:B------:R-:W-:Y:S04]  /*0da0*/  BSSY B3, `(.L_x_33) ;  /* 0x000000e000037945 */ /* 0x000fe80003800000 */
[----:B------:R-:W-:Y:S05]  /*0db0*/  @P2 BRA `(.L_x_34) ;  /* 0x0000000000242947 */ /* 0x000fea0003800000 */
[----:B---34-:R-:W2:Y:S01]  /*0dc0*/  LDS R4, [UR42+0x34] ;  /* 0x0000342aff047984 */ /* 0x018ea20008000800 */
[----:B------:R-:W-:-:S05]  /*0dd0*/  IMAD.MOV.U32 R5, RZ, RZ, 0x3f000000 ;  /* 0x3f000000ff057424 */ /* 0x000fca00078e00ff */
[----:B--2---:R-:W-:-:S05]  /*0de0*/  LOP3.LUT R4, R4, 0xff000000, R5, 0xb8, !PT ;  /* 0xff00000004047812 */ /* 0x004fca00078eb805 */
[----:B------:R2:W-:Y:S01]  /*0df0*/  STS [UR42+0x34], R4 ;  /* 0x00003404ff007988 */ /* 0x0005e2000800082a */
[----:B------:R-:W-:Y:S05]  /*0e00*/  @P2 BRA `(.L_x_35) ;  /* 0x00000000001c2947 */ /* 0x000fea0003800000 */
[----:B--2---:R-:W2:Y:S01]  /*0e10*/  LDS R4, [UR42+0x38] ;  /* 0x0000382aff047984 */ /* 0x004ea20008000800 */
[----:B------:R-:W-:-:S05]  /*0e20*/  IMAD.MOV.U32 R5, RZ, RZ, 0xff ;  /* 0x000000ffff057424 */ /* 0x000fca00078e00ff */
[----:B--2---:R-:W-:-:S05]  /*0e30*/  LOP3.LUT R4, R4, 0xff, R5, 0xb8, !PT ;  /* 0x000000ff04047812 */ /* 0x004fca00078eb805 */
[----:B------:R2:W-:Y:S02]  /*0e40*/  STS [UR42+0x38], R4 ;  /* 0x00003804ff007988 */ /* 0x0005e4000800082a */
.L_x_34:
[----:B------:R-:W-:Y:S05]  /*0e50*/  @P2 BREAK B3 ;  /* 0x0000000000032942 */ /* 0x000fea0003800000 */
[----:B------:R-:W-:Y:S05]  /*0e60*/  @P2 BRA `(.L_x_36) ;  /* 0x00000000000c2947 */ /* 0x000fea0003800000 */
[----:B------:R1:W-:Y:S02]  /*0e70*/  STS [UR42+0x20], R0 ;  /* 0x00002000ff007988 */ /* 0x0003e4000800082a */
.L_x_35:
[----:B------:R-:W-:Y:S05]  /*0e80*/  BSYNC B3 ;  /* 0x0000000000037941 */ /* 0x000fea0003800000 */
.L_x_33:
[----:B------:R1:W-:Y:S02]  /*0e90*/  @!P2 STS [UR42+0x24], R6 ;  /* 0x00002406ff00a988 */ /* 0x0003e4000800082a */
.L_x_36:
[----:B------:R-:W-:Y:S05]  /*0ea0*/  BSYNC B4 ;  /* 0x0000000000047941 */ /* 0x000fea0003800000 */
.L_x_32:
[----:B------:R-:W-:Y:S05]  /*0eb0*/  WARPSYNC.ALL ;  /* 0x0000000000007948 */ /* 0x000fea0003800000 */
[----:B------:R-:W-:Y:S04]  /*0ec0*/  BSSY B4, `(.L_x_37) ;  /* 0x000000e000047945 */ /* 0x000fe80003800000 */
[----:B------:R-:W-:Y:S05]  /*0ed0*/  @P2 BRA `(.L_x_38) ;  /* 0x0000000000302947 */ /* 0x000fea0003800000 */
[----:B--234-:R-:W2:Y:S01]  /*0ee0*/  LDS R4, [UR42+0x34] ;  /* 0x0000342aff047984 */ /* 0x01cea20008000800 */
[----:B------:R-:W3:Y:S03]  /*0ef0*/  LDC.64 R8, c[0x0][0x248] ;  /* 0x00009200ff087b82 */ /* 0x000ee60000000a00 */
[----:B-1----:R-:W1:Y:S01]  /*0f00*/  LDS R0, [UR42+0x1c] ;  /* 0x00001c2aff007984 */ /* 0x002e620008000800 */
[C---:B---3--:R-:W-:Y:S01]  /*0f10*/  SHF.L.U64.HI R6, R8.reuse, 0x1, R9 ;  /* 0x0000000108067819 */ /* 0x048fe20000010209 */
[----:B------:R-:W-:-:S03]  /*0f20*/  IMAD.SHL.U32 R5, R8, 0x2, RZ ;  /* 0x0000000208057824 */ /* 0x000fc600078e00ff */
[--C-:B------:R-:W-:Y:S02]  /*0f30*/  SHF.R.U32.HI R7, RZ, 0x4, R6.reuse ;  /* 0x00000004ff077819 */ /* 0x100fe40000011606 */
[----:B------:R-:W-:-:S05]  /*0f40*/  SHF.R.U64 R5, R5, 0x4, R6 ;  /* 0x0000000405057819 */ /* 0x000fca0000001206 */
[----:B------:R3:W-:Y:S01]  /*0f50*/  STS [UR42+0xc], R5 ;  /* 0x00000c05ff007988 */ /* 0x0007e2000800082a */
[----:B--2---:R-:W-:Y:S02]  /*0f60*/  LOP3.LUT R4, R4, 0x7, RZ, 0xb8, !PT ;  /* 0x0000000704047812 */ /* 0x004fe400078eb8ff */
[----:B-1----:R-:W-:-:S03]  /*0f70*/  LOP3.LUT R0, R0, 0xf, R7, 0xb8, !PT ;  /* 0x0000000f00007812 */ /* 0x002fc600078eb807 */
[----:B------:R3:W-:Y:S04]  /*0f80*/  STS [UR42+0x34], R4 ;  /* 0x00003404ff007988 */ /* 0x0007e8000800082a */
[----:B------:R3:W-:Y:S02]  /*0f90*/  STS [UR42+0x1c], R0 ;  /* 0x00001c00ff007988 */ /* 0x0007e4000800082a */
.L_x_38:
[----:B------:R-:W-:Y:S05]  /*0fa0*/  BSYNC B4 ;  /* 0x0000000000047941 */ /* 0x000fea0003800000 */
.L_x_37:
[----:B------:R-:W-:Y:S04]  /*0fb0*/  BSSY B4, `(.L_x_39) ;  /* 0x000001a000047945 */ /* 0x000fe80003800000 */
[----:B------:R-:W-:Y:S04]  /*0fc0*/  BSSY B5, `(.L_x_40) ;  /* 0x0000015000057945 */ /* 0x000fe80003800000 */
[----:B------:R-:W-:Y:S05]  /*0fd0*/  @P2 BRA `(.L_x_41) ;  /* 0x0000000000202947 */ /* 0x000fea0003800000 */
[----:B-1-3--:R-:W1:Y:S02]  /*0fe0*/  LDS R0, [UR42+0x34] ;  /* 0x0000342aff007984 */ /* 0x00ae640008000800 */
[----:B-1----:R-:W-:-:S05]  /*0ff0*/  LOP3.LUT R0, R0, 0x38, RZ, 0xb8, !PT ;  /* 0x0000003800007812 */ /* 0x002fca00078eb8ff */
[----:B------:R1:W-:Y:S01]  /*1000*/  STS [UR42+0x34], R0 ;  /* 0x00003400ff007988 */ /* 0x0003e2000800082a */
[----:B------:R-:W-:Y:S05]  /*1010*/  @P2 BRA `(.L_x_42) ;  /* 0x0000000000202947 */ /* 0x000fea0003800000 */
[----:B-1----:R-:W1:Y:S01]  /*1020*/  LDS R0, [UR42+0x8] ;  /* 0x0000082aff007984 */ /* 0x002e620008000800 */
[----:B------:R-:W-:-:S05]  /*1030*/  IMAD.MOV.U32 R5, RZ, RZ, 0x780 ;  /* 0x00000780ff057424 */ /* 0x000fca00078e00ff */
[----:B-1----:R-:W-:-:S05]  /*1040*/  LOP3.LUT R0, R0, 0x300, R5, 0xd8, !PT ;  /* 0x0000030000007812 */ /* 0x002fca00078ed805 */
[----:B------:R1:W-:Y:S02]  /*1050*/  STS [UR42+0x8], R0 ;  /* 0x00000800ff007988 */ /* 0x0003e4000800082a */
.L_x_41:
[----:B------:R-:W-:Y:S05]  /*1060*/  @P2 BRA `(.L_x_43) ;  /* 0x0000000000282947 */ /* 0x000fea0003800000 */
[----:B-1-3--:R-:W1:Y:S02]  /*1070*/  LDS R0, [UR42+0x8] ;  /* 0x0000082aff007984 */ /* 0x00ae640008000800 */
[----:B-1----:R-:W-:-:S05]  /*1080*/  LOP3.LUT R0, R0, 0x1800, RZ, 0xb8, !PT ;  /* 0x0000180000007812 */ /* 0x002fca00078eb8ff */
[----:B------:R3:W-:Y:S02]  /*1090*/  STS [UR42+0x8], R0 ;  /* 0x00000800ff007988 */ /* 0x0007e4000800082a */
.L_x_42:
[----:B------:R-:W-:Y:S05]  /*10a0*/  @P2 BREAK B5 ;  /* 0x0000000000052942 */ /* 0x000fea0003800000 */
[----:B------:R-:W-:Y:S05]  /*10b0*/  @P2 BRA `(.L_x_44) ;  /* 0x0000000000242947 */ /* 0x000fea0003800000 */
[----:B-1-3--:R-:W1:Y:S01]  /*10c0*/  LDS R0, [UR42+0x8] ;  /* 0x0000082aff007984 */ /* 0x00ae620008000800 */
[----:B------:R-:W-:-:S05]  /*10d0*/  IMAD.MOV.U32 R5, RZ, RZ, 0x6000 ;  /* 0x00006000ff057424 */ /* 0x000fca00078e00ff */
[----:B-1----:R-:W-:-:S04]  /*10e0*/  LOP3.LUT R0, R0, 0x6000, R5, 0xd8, !PT ;  /* 0x0000600000007812 */ /* 0x002fc800078ed805 */
[----:B------:R-:W-:-:S05]  /*10f0*/  LOP3.LUT R0, R0, 0x400000, RZ, 0xb8, !PT ;  /* 0x0040000000007812 */ /* 0x000fca00078eb8ff */
[----:B------:R1:W-:Y:S02]  /*1100*/  STS [UR42+0x8], R0 ;  /* 0x00000800ff007988 */ /* 0x0003e4000800082a */
.L_x_43:
[----:B------:R-:W-:Y:S05]  /*1110*/  BSYNC B5 ;  /* 0x0000000000057941 */ /* 0x000fea0003800000 */
.L_x_40:
[----:B-1-3--:R-:W1:Y:S02]  /*1120*/  @!P2 LDS R0, [UR42+0x8] ;  /* 0x0000082aff00a984 */ /* 0x00ae640008000800 */
[----:B-1----:R-:W-:-:S05]  /*1130*/  @!P2 LOP3.LUT R0, R0, 0x8000, RZ, 0xb8, !PT ;  /* 0x000080000000a812 */ /* 0x002fca00078eb8ff */
[----:B------:R1:W-:Y:S02]  /*1140*/  @!P2 STS [UR42+0x8], R0 ;  /* 0x00000800ff00a988 */ /* 0x0003e4000800082a */
.L_x_44:
[----:B------:R-:W-:Y:S05]  /*1150*/  BSYNC B4 ;  /* 0x0000000000047941 */ /* 0x000fea0003800000 */
.L_x_39:
[----:B------:R-:W-:Y:S05]  /*1160*/  WARPSYNC.ALL ;  /* 0x0000000000007948 */ /* 0x000fea0003800000 */
[----:B------:R1:W-:Y:S01]  /*1170*/  STL [R1], RZ ;  /* 0x000000ff01007387 */ /* 0x0003e20000100800 */
[----:B------:R-:W-:Y:S01]  /*1180*/  UIADD3 UR11, UR10, 0x100, URZ ;  /* 0x000001000a0b7890 */ /* 0x000fe2000fffe03f */
[----:B------:R-:W-:Y:S02]  /*1190*/  ISETP.GE.AND P1, PT, R13, 0x1, PT ;  /* 0x000000010d00780c */ /* 0x000fe40003f26270 */
[----:B------:R-:W-:Y:S01]  /*11a0*/  CS2R R152, SRZ ;  /* 0x0000000000987805 */ /* 0x000fe2000001ff00 */
[----:B------:R1:W-:Y:S01]  /*11b0*/  STL [R1+0x4], RZ ;  /* 0x000004ff01007387 */ /* 0x0003e20000100800 */
[----:B------:R-:W-:Y:S01]  /*11c0*/  UIADD3 UR10, UP0, UR11, UR12, URZ ;  /* 0x0000000c0b0a7290 */ /* 0x000fe2000ff1e03f */
[----:B------:R-:W-:-:S02]  /*11d0*/  CS2R R154, SRZ ;  /* 0x00000000009a7805 */ /* 0x000fc4000001ff00 */
[----:B------:R-:W-:Y:S01]  /*11e0*/  CS2R R156, SRZ ;  /* 0x00000000009c7805 */ /* 0x000fe2000001ff00 */
[----:B------:R1:W-:Y:S01]  /*11f0*/  STL [R1+0x8], RZ ;  /* 0x000008ff01007387 */ /* 0x0003e20000100800 */
[----:B------:R-:W-:Y:S01]  /*1200*/  ULEA.HI.X.SX32 UR11, UR11, UR13, 0x1, UP0 ;  /* 0x0000000d0b0b7291 */ /* 0x000fe200080f0e3f */
[----:B------:R-:W-:Y:S02]  /*1210*/  CS2R R158, SRZ ;  /* 0x00000000009e7805 */ /* 0x000fe4000001ff00 */
[----:B------:R-:W-:Y:S01]  /*1220*/  CS2R R160, SRZ ;  /* 0x0000000000a07805 */ /* 0x000fe2000001ff00 */
[----:B------:R1:W-:Y:S01]  /*1230*/  STL [R1+0xc], RZ ;  /* 0x00000cff01007387 */ /* 0x0003e20000100800 */
[----:B------:R-:W-:Y:S02]  /*1240*/  CS2R R162, SRZ ;  /* 0x0000000000a27805 */ /* 0x000fe4000001ff00 */
[----:B------:R-:W-:Y:S02]  /*1250*/  CS2R R164, SRZ ;  /* 0x0000000000a47805 */ /* 0x000fe4000001ff00 */
[----:B------:R-:W-:Y:S01]  /*1260*/  CS2R R166, SRZ ;  /* 0x0000000000a67805 */ /* 0x000fe2000001ff00 */
[----:B------:R1:W-:Y:S01]  /*1270*/  STL [R1+0x10], RZ ;  /* 0x000010ff01007387 */ /* 0x0003e20000100800 */
[----:B------:R-:W-:-:S02]  /*1280*/  CS2R R168, SRZ ;  /* 0x0000000000a87805 */ /* 0x000fc4000001ff00 */
        /* <DEDUP_REMOVED lines=96> */
[----:B------:R-:W-:Y:S01]  /*1890*/  CS2R R58, SRZ ;  /* 0x00000000003a7805 */ /* 0x000fe2000001ff00 */
[----:B------:R1:W-:Y:S04]  /*18a0*/  STL [R1+0x74], RZ ;  /* 0x000074ff01007387 */ /* 0x0003e80000100800 */
        /* <DEDUP_REMOVED lines=33> */
[----:B------:R1:W-:Y:S01]  /*1ac0*/  STL [R1+0xfc], RZ ;  /* 0x0000fcff01007387 */ /* 0x0003e20000100800 */
[----:B------:R-:W-:Y:S05]  /*1ad0*/  @P0 BRA `(.L_x_45) ;  /* 0x0000000000280947 */ /* 0x000fea0003800000 */
[----:B-1-3--:R-:W1:Y:S01]  /*1ae0*/  S2R R0, SR_LANEID ;  /* 0x0000000000007919 */ /* 0x00ae620000000000 */
[----:B------:R-:W-:Y:S05]  /*1af0*/  WARPSYNC.ALL ;  /* 0x0000000000007948 */ /* 0x000fea0003800000 */
[----:B-1----:R-:W-:-:S05]  /*1b00*/  IMAD.SHL.U32 R0, R0, 0x4, RZ ;  /* 0x0000000400007824 */ /* 0x002fca00078e00ff */
[----:B------:R-:W1:Y:S01]  /*1b10*/  LDS R7, [R0+UR42] ;  /* 0x0000002a00077984 */ /* 0x000e620008000800 */
[----:B--2-4-:R-:W-:-:S05]  /*1b20*/  IADD3 R4, P3, R0, UR10, RZ ;  /* 0x0000000a00047c10 */ /* 0x014fca000ff7e0ff */
[----:B------:R-:W-:-:S05]  /*1b30*/  IMAD.X R5, RZ, RZ, UR11, P3 ;  /* 0x0000000bff057e24 */ /* 0x000fca00098e06ff */
[----:B-1----:R1:W5:Y:S01]  /*1b40*/  ATOMG.E.EXCH.STRONG.GPU PT, RZ, [R4], R7 ;  /* 0x0000000704ff73a8 */ /* 0x00236200041ee100 */
[----:B------:R-:W-:-:S04]  /*1b50*/  DEPBAR {5,4,3,2,1,0} ;  /* 0x0000003f0000791a */ /* 0x000fc80000000000 */
[----:B------:R1:W-:Y:S01]  /*1b60*/  UTMACCTL.IV [UR10] ;  /* 0x000000000a0079b9 */ /* 0x0003e20008000000 */
[----:B------:R-:W-:Y:S01]  /*1b70*/  NOP ;  /* 0x0000000000007918 */ /* 0x000fe20000000000 */
.L_x_45:
[----:B------:R-:W-:Y:S05]  /*1b80*/  @P0 BRA `(.L_x_46) ;  /* 0x00000000000c0947 */ /* 0x000fea0003800000 */
[----:B------:R0:W-:Y:S01]  /*1b90*/  UTMACMDFLUSH ;  /* 0x00000000000079b7 */ /* 0x0001e20000000000 */
[----:B------:R-:W-:Y:S05]  /*1ba0*/  @P0 BRA `(.L_x_46) ;  /* 0x0000000000040947 */ /* 0x000fea0003800000 */
[----:B------:R-:W-:-:S04]  /*1bb0*/  DEPBAR.LE SB0, 0x0 ;  /* 0x000080000000791a */ /* 0x000fc80000000000 */
.L_x_46:
[----:B------:R-:W-:Y:S05]  /*1bc0*/  WARPSYNC.ALL ;  /* 0x0000000000007948 */ /* 0x000fea0003800000 */
[----:B-----5:R-:W-:Y:S01]  /*1bd0*/  BAR.SYNC.DEFER_BLOCKING 0x0 ;  /* 0x0000000000007b1d */ /* 0x020fe20000010000 */
[----:B------:R-:W-:Y:S01]  /*1be0*/  USHF.L.U32 UR15, UR4, 0x7, URZ ;  /* 0x00000007040f7899 */ /* 0x000fe2000800063f */
[----:B------:R-:W-:Y:S01]  /*1bf0*/  CS2R R60, SRZ ;  /* 0x00000000003c7805 */ /* 0x000fe2000001ff00 */
[----:B------:R-:W-:Y:S01]  /*1c00*/  USHF.L.U32 UR19, UR5, 0x8, URZ ;  /* 0x0000000805137899 */ /* 0x000fe2000800063f */
[----:B------:R-:W-:Y:S02]  /*1c10*/  CS2R R62, SRZ ;  /* 0x00000000003e7805 */ /* 0x000fe4000001ff00 */
[----:B------:R-:W-:Y:S01]  /*1c20*/  CS2R R64, SRZ ;  /* 0x0000000000407805 */ /* 0x000fe2000001ff00 */
[----:B------:R-:W-:Y:S01]  /*1c30*/  VOTEU.ALL UP0, P2 ;  /* 0x00000000003f7886 */ /* 0x000fe20001000000 */
[----:B------:R-:W-:Y:S01]  /*1c40*/  UMOV UR12, 0x1 ;  /* 0x00000001000c7882 */ /* 0x000fe20000000000 */
[----:B------:R-:W-:Y:S01]  /*1c50*/  VOTEU.ALL UP1, P2 ;  /* 0x00000000003f7886 */ /* 0x000fe20001020000 */
[----:B------:R-:W-:-:S02]  /*1c60*/  CS2R R66, SRZ ;  /* 0x0000000000427805 */ /* 0x000fc4000001ff00 */
[----:B------:R-:W-:Y:S01]  /*1c70*/  CS2R R68, SRZ ;  /* 0x0000000000447805 */ /* 0x000fe2000001ff00 */
[----:B------:R-:W-:-:S04]  /*1c80*/  @!UP0 UIADD3 UR16, -UR12, 0x100000, URZ ;  /* 0x001000000c108890 */ /* 0x000fc8000fffe13f */
[----:B------:R-:W-:Y:S02]  /*1c90*/  @!UP0 USHF.L.U32 UR17, UR16, 0xb, URZ ;  /* 0x0000000b10118899 */ /* 0x000fe4000800063f */
[----:B------:R-:W-:Y:S01]  /*1ca0*/  @!UP0 USHF.L.U32 UR16, UR16, 0x1, URZ ;  /* 0x0000000110108899 */ /* 0x000fe2000800063f */
[----:B------:R-:W-:Y:S01]  /*1cb0*/  CS2R R70, SRZ ;  /* 0x0000000000467805 */ /* 0x000fe2000001ff00 */
[----:B------:R-:W-:-:S04]  /*1cc0*/  @!UP0 UIADD3 UR12, -UR12, 0x100000, URZ ;  /* 0x001000000c0c8890 */ /* 0x000fc8000fffe13f */
[----:B------:R-:W-:Y:S02]  /*1cd0*/  @!UP0 USHF.L.U32 UR13, UR12, 0xb, URZ ;  /* 0x0000000b0c0d8899 */ /* 0x000fe4000800063f */
[----:B------:R-:W-:Y:S01]  /*1ce0*/  @!UP0 USHF.L.U32 UR12, UR12, 0x1, URZ ;  /* 0x000000010c0c8899 */ /* 0x000fe2000800063f */
[----:B------:R-:W-:Y:S01]  /*1cf0*/  CS2R R72, SRZ ;  /* 0x0000000000487805 */ /* 0x000fe2000001ff00 */
[----:B------:R-:W-:Y:S01]  /*1d00*/  VOTEU.ALL UP0, P2 ;  /* 0x00000000003f7886 */ /* 0x000fe20001000000 */
[----:B------:R-:W-:Y:S02]  /*1d10*/  CS2R R74, SRZ ;  /* 0x00000000004a7805 */ /* 0x000fe4000001ff00 */
[----:B------:R-:W-:Y:S02]  /*1d20*/  CS2R R76, SRZ ;  /* 0x00000000004c7805 */ /* 0x000fe4000001ff00 */
[----:B------:R-:W-:Y:S02]  /*1d30*/  CS2R R78, SRZ ;  /* 0x00000000004e7805 */ /* 0x000fe4000001ff00 */
[----:B------:R-:W-:-:S02]  /*1d40*/  CS2R R80, SRZ ;  /* 0x0000000000507805 */ /* 0x000fc4000001ff00 */
[----:B------:R-:W-:Y:S02]  /*1d50*/  CS2R R82, SRZ ;  /* 0x0000000000527805 */ /* 0x000fe4000001ff00 */
[----:B------:R-:W-:Y:S02]  /*1d60*/  CS2R R84, SRZ ;  /* 0x0000000000547805 */ /* 0x000fe4000001ff00 */
[----:B------:R-:W-:Y:S01]  /*1d70*/  CS2R R86, SRZ ;  /* 0x0000000000567805 */ /* 0x000fe2000001ff00 */
[----:B------:R-:W2:Y:S02]  /*1d80*/  FENCE.VIEW.ASYNC.S ;  /* 0x00000000000073c6 */ /* 0x000ea40000000000 */
[----:B--2---:R2:W3:Y:S02]  /*1d90*/  @!UP0 SYNCS.EXCH.64 URZ, [UR42+0x18000], UR16 ;  /* 0x018000102a3f85b2 */ /* 0x0044e40008000100 */
[----:B---3--:R-:W-:Y:S06]  /*1da0*/  BAR.SYNC.DEFER_BLOCKING 0x0 ;  /* 0x0000000000007b1d */ /* 0x008fec0000010000 */
[----:B------:R2:W3:Y:S01]  /*1db0*/  @!UP1 SYNCS.EXCH.64 URZ, [UR42+0x18008], UR12 ;  /* 0x0180080c2a3f95b2 */ /* 0x0004e20008000100 */
[----:B------:R-:W-:Y:S05]  /*1dc0*/  @!P1 BRA `(.L_x_47) ;  /* 0x0000001800789947 */ /* 0x000fea0003800000 */
[----:B------:R1:W-:Y:S01]  /*1dd0*/  STL [R1], RZ ;  /* 0x000000ff01007387 */ /* 0x0003e20000100800 */
[----:B------:R-:W-:Y:S02]  /*1de0*/  CS2R R152, SRZ ;  /* 0x0000000000987805 */ /* 0x000fe4000001ff00 */
        /* <DEDUP_REMOVED lines=127> */
[----:B------:R-:W-:Y:S01]  /*25e0*/  UMOV UR40, URZ ;  /* 0x0000003f00287c82 */ /* 0x000fe20008000000 */
[----:B------:R-:W-:-:S02]  /*25f0*/  UMOV UR18, URZ ;  /* 0x0000003f00127c82 */ /* 0x000fc40008000000 */
        /* <DEDUP_REMOVED lines=30> */
[----:B------:R1:W-:Y:S02]  /*27e0*/  STL [R1+0xfc], RZ ;  /* 0x0000fcff01007387 */ /* 0x0003e40000100800 */
.L_x_49:
[----:B---3--:R-:W-:Y:S01]  /*27f0*/  BAR.SYNC.DEFER_BLOCKING 0x0 ;  /* 0x0000000000007b1d */ /* 0x008fe20000010000 */
[----:B------:R-:W-:Y:S01]  /*2800*/  ULEA UR24, UR40, UR42, 0x3 ;  /* 0x0000002a28187291 */ /* 0x000fe2000f8e183f */
[----:B-1----:R-:W-:Y:S01]  /*2810*/  @!P2 IMAD.MOV.U32 R0, RZ, RZ, 0xc000 ;  /* 0x0000c000ff00a424 */ /* 0x002fe200078e00ff */
[----:B------:R-:W-:Y:S01]  /*2820*/  ELECT P0, URZ, PT ;  /* 0x00000000003f782f */ /* 0x000fe20003800000 */
[----:B--2---:R-:W-:-:S03]  /*2830*/  ULEA UR16, UR40, UR42, 0xf ;  /* 0x0000002a28107291 */ /* 0x004fc6000f8e783f */
[----:B------:R-:W-:Y:S02]  /*2840*/  ISETP.LT.U32.AND P0, PT, R2, 0x20, P0 ;  /* 0x000000200200780c */ /* 0x000fe40000701070 */
[----:B------:R-:W-:Y:S01]  /*2850*/  ELECT P1, URZ, PT ;  /* 0x00000000003f782f */ /* 0x000fe20003820000 */
[----:B------:R-:W-:-:S03]  /*2860*/  ULEA UR12, UR40, UR42, 0xe ;  /* 0x0000002a280c7291 */ /* 0x000fc6000f8e703f */
[----:B------:R-:W-:Y:S01]  /*2870*/  ISETP.LT.U32.AND P1, PT, R2, 0x20, P1 ;  /* 0x000000200200780c */ /* 0x000fe20000f21070 */
[----:B------:R-:W-:Y:S01]  /*2880*/  UMOV UR14, UR18 ;  /* 0x00000012000e7c82 */ /* 0x000fe20008000000 */
[----:B------:R-:W-:-:S05]  /*2890*/  UIADD3 UR12, UR12, 0x10000, URZ ;  /* 0x000100000c0c7890 */ /* 0x000fca000fffe03f */
[----:B------:R-:W-:Y:S01]  /*28a0*/  VOTEU.ANY UP0, P0 ;  /* 0x00000000003f7886 */ /* 0x000fe20000000100 */
[----:B------:R-:W-:Y:S01]  /*28b0*/  VOTEU.ANY UP2, P0 ;  /* 0x00000000003f7886 */ /* 0x000fe20000040100 */
[----:B------:R1:W-:Y:S01]  /*28c0*/  @!P2 SYNCS.ARRIVE.TRANS64 RZ, [UR24+0x18000], R0 ;  /* 0x01800000ffffa9a7 */ /* 0x0003e20008000018 */
[----:B------:R2:W-:Y:S06]  /*28d0*/  MEMBAR.ALL.CTA ;  /* 0x0000000000007992 */ /* 0x0005ec0000008000 */
[----:B--2---:R-:W2:Y:S01]  /*28e0*/  FENCE.VIEW.ASYNC.S ;  /* 0x00000000000073c6 */ /* 0x004ea20000000000 */
[----:B------:R-:W-:Y:S01]  /*28f0*/  @UP0 UIADD3 UR17, UR24, 0x18000, URZ ;  /* 0x0001800018110890 */ /* 0x000fe2000fffe03f */
[----:B------:R-:W-:Y:S01]  /*2900*/  @UP0 UMOV UR20, UR6 ;  /* 0x0000000600140c82 */ /* 0x000fe20008000000 */
[----:B------:R-:W-:Y:S01]  /*2910*/  @UP0 UMOV UR21, UR7 ;  /* 0x0000000700150c82 */ /* 0x000fe20008000000 */
[----:B--2---:R-:W-:Y:S01]  /*2920*/  VOTEU.ANY UP1, P1 ;  /* 0x00000000003f7886 */ /* 0x004fe20000820100 */
[----:B------:R-:W-:Y:S01]  /*2930*/  VOTEU.ANY UP3, P1 ;  /* 0x00000000003f7886 */ /* 0x000fe20000860100 */
[----:B-1----:R-:W-:-:S03]  /*2940*/  IMAD.U32 R0, RZ, RZ, UR41 ;  /* 0x00000029ff007e24 */ /* 0x002fc6000f8e00ff */
[----:B------:R-:W-:Y:S01]  /*2950*/  @UP1 UIADD3 UR13, UR24, 0x18000, URZ ;  /* 0x00018000180d1890 */ /* 0x000fe2000fffe03f */
[----:B------:R-:W-:Y:S01]  /*2960*/  @UP1 UMOV UR22, UR8 ;  /* 0x0000000800161c82 */ /* 0x000fe20008000000 */
[----:B------:R-:W-:Y:S01]  /*2970*/  @UP1 UMOV UR23, UR9 ;  /* 0x0000000900171c82 */ /* 0x000fe20008000000 */
[----:B------:R-:W-:Y:S01]  /*2980*/  SHF.L.U32 R0, R0, 0x1f, RZ ;  /* 0x0000001f00007819 */ /* 0x000fe200000006ff */
[----:B------:R-:W-:Y:S06]  /*2990*/  BAR.SYNC.DEFER_BLOCKING 0x0 ;  /* 0x0000000000007b1d */ /* 0x000fec0000010000 */
[----:B------:R1:W-:Y:S02]  /*29a0*/  @UP2 UTMALDG.2D [UR16], [UR20] ;  /* 0x00000010140025b4 */ /* 0x0003e40008008000 */
[----:B------:R-:W-:Y:S06]  /*29b0*/  BAR.SYNC.DEFER_BLOCKING 0x0 ;  /* 0x0000000000007b1d */ /* 0x000fec0000010000 */
[----:B------:R1:W-:Y:S02]  /*29c0*/  @UP3 UTMALDG.2D [UR12], [UR22] ;  /* 0x0000000c160035b4 */ /* 0x0003e40008008000 */
[----:B------:R-:W-:Y:S06]  /*29d0*/  BAR.SYNC.DEFER_BLOCKING 0x0 ;  /* 0x0000000000007b1d */ /* 0x000fec0000010000 */
[----:B------:R-:W2:Y:S02]  /*29e0*/  SYNCS.PHASECHK.TRANS64.TRYWAIT P0, [UR24+0x18000], R0 ;  /* 0x01800000ff0075a7 */ /* 0x000ea40008000158 */
[----:B-12---:R-:W-:Y:S05]  /*29f0*/  @!P0 BRA `(.L_x_48) ;  /* 0x0000001c00ac8947 */ /* 0x006fea0003800000 */
.L_x_50:
[----:B------:R-:W-:Y:S01]  /*2a00*/  STL.64 [R1+0x1f8], R86 ;  /* 0x0001f85601007387 */ /* 0x000fe20000100a00 */
[----:B------:R-:W-:Y:S01]  /*2a10*/  USHF.R.U32.HI UR28, URZ, 0x4, UR16 ;  /* 0x000000043f1c7899 */ /* 0x000fe20008011610 */
[----:B------:R-:W1:Y:S02]  /*2a20*/  LDC R0, c[0x0][0x230] ;  /* 0x00008c00ff007b82 */ /* 0x000e640000000800 */
[----:B------:R-:W-:Y:S04]  /*2a30*/  STL.64 [R1+0x1f0], R84 ;  /* 0x0001f05401007387 */ /* 0x000fe80000100a00 */
        /* <DEDUP_REMOVED lines=29> */
[----:B------:R2:W-:Y:S04]  /*2c10*/  STL.64 [R1+0x100], R24 ;  /* 0x0001001801007387 */ /* 0x0005e80000100a00 */
[----:B--2---:R-:W2:Y:S04]  /*2c20*/  LDL.LU.64 R24, [R1] ;  /* 0x0000000001187983 */ /* 0x004ea80000300a00 */
[----:B------:R-:W2:Y:S04]  /*2c30*/  LDL.LU.64 R26, [R1+0x8] ;  /* 0x00000800011a7983 */ /* 0x000ea80000300a00 */
        /* <DEDUP_REMOVED lines=29> */
[----:B------:R-:W2:Y:S01]  /*2e10*/  LDL.LU.64 R86, [R1+0xf8] ;  /* 0x0000f80001567983 */ /* 0x000ea20000300a00 */
[----:B------:R-:W-:-:S02]  /*2e20*/  USHF.R.U32.HI UR30, URZ, 0x4, UR12 ;  /* 0x000000043f1e7899 */ /* 0x000fc4000801160c */
[----:B------:R-:W-:Y:S02]  /*2e30*/  USGXT.U32 UR28, UR28, 0xe ;  /* 0x0000000e1c1c789a */ /* 0x000fe40008000000 */
[----:B------:R-:W-:Y:S01]  /*2e40*/  USGXT.U32 UR30, UR30, 0xe ;  /* 0x0000000e1e1e789a */ /* 0x000fe20008000000 */
[----:B------:R-:W-:Y:S01]  /*2e50*/  UMOV UR29, 0x40000040 ;  /* 0x40000040001d7882 */ /* 0x000fe20000000000 */
[----:B------:R-:W-:Y:S01]  /*2e60*/  UMOV UR31, 0x40000040 ;  /* 0x40000040001f7882 */ /* 0x000fe20000000000 */
[----:B------:R-:W-:Y:S02]  /*2e70*/  UIADD3 UR32, UP0, UR28, 0x2, URZ ;  /* 0x000000021c207890 */ /* 0x000fe4000ff1e03f */
[----:B------:R-:W-:Y:S01]  /*2e80*/  UIADD3 UR34, UP1, UR30, 0x2, URZ ;  /* 0x000000021e227890 */ /* 0x000fe2000ff3e03f */
[----:B------:R-:W-:Y:S01]  /*2e90*/  UMOV UR12, URZ ;  /* 0x0000003f000c7c82 */ /* 0x000fe20008000000 */
[----:B------:R-:W-:Y:S01]  /*2ea0*/  UMOV UR13, URZ ;  /* 0x0000003f000d7c82 */ /* 0x000fe20008000000 */
[----:B------:R-:W-:-:S02]  /*2eb0*/  UIADD3.X UR33, UR12, 0x40000040, URZ, UP0, !UPT ;  /* 0x400000400c217890 */ /* 0x000fc400087fe43f */
[----:B------:R-:W-:Y:S02]  /*2ec0*/  UIADD3.X UR35, UR13, 0x40000040, URZ, UP1, !UPT ;  /* 0x400000400d237890 */ /* 0x000fe40008ffe43f */
[----:B------:R-:W-:Y:S02]  /*2ed0*/  UIADD3.64 UR24, UR32, 0x2, URZ ;  /* 0x0000000220187897 */ /* 0x000fe4000fffe03f */
[----:B------:R-:W-:Y:S02]  /*2ee0*/  UIADD3.64 UR26, UR34, 0x2, URZ ;  /* 0x00000002221a7897 */ /* 0x000fe4000fffe03f */
[----:B------:R-:W-:Y:S02]  /*2ef0*/  UIADD3.64 UR20, UR32, 0x4, URZ ;  /* 0x0000000420147897 */ /* 0x000fe4000fffe03f */
[----:B------:R-:W-:Y:S01]  /*2f00*/  UIADD3.64 UR22, UR34, 0x4, URZ ;  /* 0x0000000422167897 */ /* 0x000fe2000fffe03f */
[----:B--2---:R-:W-:-:S06]  /*2f10*/  WARPGROUP.ARRIVE ;  /* 0x00000000000079c5 */ /* 0x004fcc0000000000 */
[----:B------:R-:W-:Y:S03]  /*2f20*/  HGMMA.64x128x16.F32 R24, gdesc[UR28], R24, gsb0 ;  /* 0x01e000001c1879f0 */ /* 0x000fe60008000818 */
[----:B------:R-:W-:Y:S02]  /*2f30*/  WARPGROUP.DEPBAR.LE gsb0, 0x0 ;  /* 0x00008000000079c5 */ /* 0x000fe40000010000 */
[----:B------:R-:W-:-:S07]  /*2f40*/  WARPGROUP.ARRIVE ;  /* 0x00000000000079c5 */ /* 0x000fce0000000000 */
[----:B------:R-:W-:Y:S03]  /*2f50*/  HGMMA.64x128x16.F32 R24, gdesc[UR32], R24, gsb0 ;  /* 0x01e00000201879f0 */ /* 0x000fe60008000818 */
[----:B------:R-:W-:Y:S02]  /*2f60*/  WARPGROUP.DEPBAR.LE gsb0, 0x0 ;  /* 0x00008000000079c5 */ /* 0x000fe40000010000 */
[----:B------:R-:W-:-:S07]  /*2f70*/  WARPGROUP.ARRIVE ;  /* 0x00000000000079c5 */ /* 0x000fce0000000000 */
[----:B------:R-:W-:Y:S01]  /*2f80*/  HGMMA.64x128x16.F32 R24, gdesc[UR24], R24, gsb0 ;  /* 0x01e00000181879f0 */ /* 0x000fe20008000818 */
[----:B------:R-:W-:Y:S02]  /*2f90*/  UIADD3.64 UR28, UR32, 0x1fe, URZ ;  /* 0x000001fe201c7897 */ /* 0x000fe4000fffe03f */
[----:B------:R-:W-:Y:S02]  /*2fa0*/  WARPGROUP.DEPBAR.LE gsb0, 0x0 ;  /* 0x00008000000079c5 */ /* 0x000fe40000010000 */
[----:B------:R-:W-:-:S07]  /*2fb0*/  WARPGROUP.ARRIVE ;  /* 0x00000000000079c5 */ /* 0x000fce0000000000 */
[----:B------:R-:W-:Y:S01]  /*2fc0*/  HGMMA.64x128x16.F32 R24, gdesc[UR20], R24, gsb0 ;  /* 0x01e00000141879f0 */ /* 0x000fe20008000818 */
[----:B------:R-:W-:Y:S01]  /*2fd0*/  UIADD3.64 UR36, UR32, 0x200, URZ ;  /* 0x0000020020247897 */ /* 0x000fe2000fffe03f */
[----:B------:R-:W-:Y:S01]  /*2fe0*/  UMOV UR38, UR34 ;  /* 0x0000002200267c82 */ /* 0x000fe20008000000 */
[----:B------:R-:W-:Y:S01]  /*2ff0*/  UMOV UR39, UR35 ;  /* 0x0000002300277c82 */ /* 0x000fe20008000000 */
[----:B------:R-:W-:Y:S02]  /*3000*/  WARPGROUP.DEPBAR.LE gsb0, 0x0 ;  /* 0x00008000000079c5 */ /* 0x000fe40000010000 */
[----:B------:R-:W-:Y:S01]  /*3010*/  WARPGROUP.ARRIVE ;  /* 0x00000000000079c5 */ /* 0x000fe20000000000 */
[----:B------:R-:W-:Y:S01]  /*3020*/  UIADD3.64 UR24, UR32, 0x202, URZ ;  /* 0x0000020220187897 */ /* 0x000fe2000fffe03f */
[----:B------:R-:W-:Y:S04]  /*3030*/  STL.64 [R1], R24 ;  /* 0x0000001801007387 */ /* 0x000fe80000100a00 */
[----:B------:R-:W-:Y:S01]  /*3040*/  HGMMA.64x128x16.F32 R152, gdesc[UR28], R152, gsb0 ;  /* 0x01e000001c9879f0 */ /* 0x000fe20008000898 */
[----:B------:R-:W-:Y:S01]  /*3050*/  UIADD3.64 UR20, UR32, 0x204, URZ ;  /* 0x0000020420147897 */ /* 0x000fe2000fffe03f */
[----:B------:R-:W-:Y:S01]  /*3060*/  STL.64 [R1+0x8], R26 ;  /* 0x0000081a01007387 */ /* 0x000fe20000100a00 */
[----:B------:R-:W-:-:S03]  /*3070*/  UIADD3.64 UR28, UR32, 0x3fe, URZ ;  /* 0x000003fe201c7897 */ /* 0x000fc6000fffe03f */
        /* <DEDUP_REMOVED lines=29> */
[----:B------:R2:W-:Y:S01]  /*3250*/  STL.64 [R1+0xf8], R86 ;  /* 0x0000f85601007387 */ /* 0x0005e20000100a00 */
[----:B------:R-:W-:-:S02]  /*3260*/  WARPGROUP.DEPBAR.LE gsb0, 0x0 ;  /* 0x00008000000079c5 */ /* 0x000fc40000010000 */
[----:B------:R-:W-:Y:S01]  /*3270*/  WARPGROUP.ARRIVE ;  /* 0x00000000000079c5 */ /* 0x000fe20000000000 */
[----:B--2---:R-:W2:Y:S04]  /*3280*/  LDL.LU.64 R86, [R1+0x1f8] ;  /* 0x0001f80001567983 */ /* 0x004ea80000300a00 */
[----:B------:R-:W2:Y:S01]  /*3290*/  LDL.LU.64 R84, [R1+0x1f0] ;  /* 0x0001f00001547983 */ /* 0x000ea20000300a00 */
[----:B------:R-:W-:Y:S03]  /*32a0*/  HGMMA.64x128x16.F32 R152, gdesc[UR36], R152, gsb0 ;  /* 0x01e00000249879f0 */ /* 0x000fe60008000898 */
[----:B------:R-:W2:Y:S01]  /*32b0*/  LDL.LU.64 R82, [R1+0x1e8] ;  /* 0x0001e80001527983 */ /* 0x000ea20000300a00 */
[----:B------:R-:W-:Y:S01]  /*32c0*/  UIADD3.64 UR36, UR32, 0x400, URZ ;  /* 0x0000040020247897 */ /* 0x000fe2000fffe03f */
[----:B------:R-:W-:Y:S01]  /*32d0*/  UMOV UR38, UR34 ;  /* 0x0000002200267c82 */ /* 0x000fe20008000000 */
[----:B------:R-:W-:Y:S01]  /*32e0*/  UMOV UR39, UR35 ;  /* 0x0000002300277c82 */ /* 0x000fe20008000000 */
        /* <DEDUP_REMOVED lines=29> */
[----:B------:R-:W-:-:S02]  /*34c0*/  UIADD3 UR18, UR18, 0x40, URZ ;  /* 0x0000004012127890 */ /* 0x000fc4000fffe03f */
[----:B------:R-:W-:-:S04]  /*34d0*/  UIADD3 UR40, UR40, 0x1, URZ ;  /* 0x0000000128287890 */ /* 0x000fc8000fffe03f */
[----:B-1----:R-:W-:Y:S01]  /*34e0*/  ISETP.LE.AND P0, PT, R0, UR18, PT ;  /* 0x0000001200007c0c */ /* 0x002fe2000bf03270 */
[----:B------:R-:W-:-:S04]  /*34f0*/  UISETP.NE.U32.AND UP0, UPT, UR40, 0x2, UPT ;  /* 0x000000022800788c */ /* 0x000fc8000bf05070 */
[----:B------:R-:W-:Y:S01]  /*3500*/  USEL UR12, URZ, 0x1, UP0 ;  /* 0x000000013f0c7887 */ /* 0x000fe20008000000 */
[----:B------:R-:W-:Y:S02]  /*3510*/  WARPGROUP.DEPBAR.LE gsb0, 0x0 ;  /* 0x00008000000079c5 */ /* 0x000fe40000010000 */
[----:B------:R-:W-:Y:S01]  /*3520*/  WARPGROUP.ARRIVE ;  /* 0x00000000000079c5 */ /* 0x000fe20000000000 */
[----:B------:R-:W-:Y:S02]  /*3530*/  USEL UR40, UR40, URZ, UP0 ;  /* 0x0000003f28287287 */ /* 0x000fe40008000000 */
[----:B------:R-:W-:-:S03]  /*3540*/  ULOP3.LUT UR41, UR41, UR12, URZ, 0x3c, !UPT ;  /* 0x0000000c29297292 */ /* 0x000fc6000f8e3c3f */
[----:B------:R-:W-:Y:S01]  /*3550*/  HGMMA.64x128x16.F32 R152, gdesc[UR24], R152, gsb0 ;  /* 0x01e00000189879f0 */ /* 0x000fe20008000898 */
[----:B------:R-:W-:Y:S02]  /*3560*/  UIADD3.64 UR24, UR32, 0x402, URZ ;  /* 0x0000040220187897 */ /* 0x000fe4000fffe03f */
[----:B------:R-:W-:Y:S02]  /*3570*/  WARPGROUP.DEPBAR.LE gsb0, 0x0 ;  /* 0x00008000000079c5 */ /* 0x000fe40000010000 */
[----:B------:R-:W-:-:S07]  /*3580*/  WARPGROUP.ARRIVE ;  /* 0x00000000000079c5 */ /* 0x000fce0000000000 */
        /* <DEDUP_REMOVED lines=18> */
[----:B--2---:R-:W-:-:S07]  /*36b0*/  WARPGROUP.ARRIVE ;  /* 0x00000000000079c5 */ /* 0x004fce0000000000 */
[----:B------:R-:W-:Y:S01]  /*36c0*/  HGMMA.64x128x16.F32 R24, gdesc[UR28], R24, gsb0 ;  /* 0x01e000001c1879f0 */ /* 0x000fe20008000818 */
[----:B------:R-:W-:Y:S01]  /*36d0*/  UIADD3.64 UR28, UR32, 0x600, URZ ;  /* 0x00000600201c7897 */ /* 0x000fe2000fffe03f */
[----:B------:R-:W-:Y:S01]  /*36e0*/  UMOV UR30, UR34 ;  /* 0x00000022001e7c82 */ /* 0x000fe20008000000 */
[----:B------:R-:W-:Y:S01]  /*36f0*/  UMOV UR31, UR35 ;  /* 0x00000023001f7c82 */ /* 0x000fe20008000000 */
[----:B------:R-:W-:Y:S02]  /*3700*/  WARPGROUP.DEPBAR.LE gsb0, 0x0 ;  /* 0x00008000000079c5 */ /* 0x000fe40000010000 */
[----:B------:R-:W-:-:S06]  /*3710*/  WARPGROUP.ARRIVE ;  /* 0x00000000000079c5 */ /* 0x000fcc0000000000 */
[----:B------:R-:W-:Y:S03]  /*3720*/  HGMMA.64x128x16.F32 R24, gdesc[UR28], R24, gsb0 ;  /* 0x01e000001c1879f0 */ /* 0x000fe60008000818 */
[----:B------:R-:W-:Y:S02]  /*3730*/  WARPGROUP.DEPBAR.LE gsb0, 0x0 ;  /* 0x00008000000079c5 */ /* 0x000fe40000010000 */
[----:B------:R-:W-:-:S07]  /*3740*/  WARPGROUP.ARRIVE ;  /* 0x00000000000079c5 */ /* 0x000fce0000000000 */
[----:B------:R-:W-:Y:S03]  /*3750*/  HGMMA.64x128x16.F32 R24, gdesc[UR24], R24, gsb0 ;  /* 0x01e00000181879f0 */ /* 0x000fe60008000818 */
[----:B------:R-:W-:Y:S02]  /*3760*/  WARPGROUP.DEPBAR.LE gsb0, 0x0 ;  /* 0x00008000000079c5 */ /* 0x000fe40000010000 */
[----:B------:R-:W-:-:S07]  /*3770*/  WARPGROUP.ARRIVE ;  /* 0x00000000000079c5 */ /* 0x000fce0000000000 */
[----:B------:R-:W-:Y:S03]  /*3780*/  HGMMA.64x128x16.F32 R24, gdesc[UR20], R24, gsb0 ;  /* 0x01e00000141879f0 */ /* 0x000fe60008000818 */
[----:B------:R-:W-:Y:S02]  /*3790*/  WARPGROUP.DEPBAR.LE gsb0, 0x0 ;  /* 0x00008000000079c5 */ /* 0x000fe40000010000 */
[----:B------:R-:W-:Y:S05]  /*37a0*/  @!P0 BRA `(.L_x_49) ;  /* 0xfffffff000108947 */ /* 0x000fea000383ffff */
.L_x_47:
[----:B------:R5:W-:Y:S04]  /*37b0*/  STL [R1+0x10c], R84 ;  /* 0x00010c5401007387 */ /* 0x000be80000100800 */
[----:B------:R-:W4:Y:S01]  /*37c0*/  LDL.LU R8, [R1] ;  /* 0x0000000001087983 */ /* 0x000f220000300800 */
[----:B---3--:R-:W-:Y:S06]  /*37d0*/  BAR.SYNC.DEFER_BLOCKING 0x0 ;  /* 0x0000000000007b1d */ /* 0x008fec0000010000 */
[----:B-----5:R-:W4:Y:S04]  /*37e0*/  LDL.LU R84, [R1+0x4] ;  /* 0x0000040001547983 */ /* 0x020f280000300800 */
[----:B------:R3:W-:Y:S04]  /*37f0*/  STL [R1+0x108], R85 ;  /* 0x0001085501007387 */ /* 0x0007e80000100800 */
[----:B---3--:R-:W3:Y:S01]  /*3800*/  LDL.LU R85, [R1+0xc] ;  /* 0x00000c0001557983 */ /* 0x008ee20000300800 */
[----:B------:R-:W-:Y:S01]  /*3810*/  F2FP.F16.F32.PACK_AB R152, R153, R152 ;  /* 0x000000989998723e */ /* 0x000fe200000000ff */
[----:B------:R-:W5:Y:S02]  /*3820*/  @!P2 SYNCS.CCTL.IV [UR42+0x18000] ;  /* 0x01800000ff00a9b1 */ /* 0x000f64000800002a */
[----:B------:R-:W3:Y:S04]  /*3830*/  LDL.LU R9, [R1+0x8] ;  /* 0x0000080001097983 */ /* 0x000ee80000300800 */
[----:B------:R1:W-:Y:S01]  /*3840*/  STL [R1+0x104], R86 ;  /* 0x0001045601007387 */ /* 0x0003e20000100800 */
[----:B------:R-:W-:Y:S01]  /*3850*/  F2FP.F16.F32.PACK_AB R153, R155, R154 ;  /* 0x0000009a9b99723e */ /* 0x000fe200000000ff */
[----:B-----5:R-:W-:Y:S06]  /*3860*/  BAR.SYNC.DEFER_BLOCKING 0x0 ;  /* 0x0000000000007b1d */ /* 0x020fec0000010000 */
[----:B-1----:R-:W5:Y:S04]  /*3870*/  LDL.LU R86, [R1+0x14] ;  /* 0x0000140001567983 */ /* 0x002f680000300800 */
[----:B------:R-:W5:Y:S04]  /*3880*/  LDL.LU R10, [R1+0x10] ;  /* 0x00001000010a7983 */ /* 0x000f680000300800 */
[----:B------:R1:W-:Y:S01]  /*3890*/  STL [R1+0x100], R87 ;  /* 0x0001005701007387 */ /* 0x0003e20000100800 */
[----:B------:R-:W-:-:S02]  /*38a0*/  F2FP.F16.F32.PACK_AB R154, R157, R156 ;  /* 0x0000009c9d9a723e */ /* 0x000fc400000000ff */
[----:B----4-:R-:W-:Y:S01]  /*38b0*/  F2FP.F16.F32.PACK_AB R8, R84, R8 ;  /* 0x000000085408723e */ /* 0x010fe200000000ff */
[----:B-1----:R-:W4:Y:S01]  /*38c0*/  LDL.LU R87, [R1+0x1c] ;  /* 0x00001c0001577983 */ /* 0x002f220000300800 */
[----:B---3--:R-:W-:-:S03]  /*38d0*/  F2FP.F16.F32.PACK_AB R9, R85, R9 ;  /* 0x000000095509723e */ /* 0x008fc600000000ff */
[----:B------:R-:W4:Y:S01]  /*38e0*/  LDL.LU R11, [R1+0x18] ;  /* 0x00001800010b7983 */ /* 0x000f220000300800 */
[----:B------:R-:W-:Y:S02]  /*38f0*/  F2FP.F16.F32.PACK_AB R88, R89, R88 ;  /* 0x000000585958723e */ /* 0x000fe400000000ff */
[----:B------:R-:W-:Y:S02]  /*3900*/  ELECT P0, URZ, PT ;  /* 0x00000000003f782f */ /* 0x000fe40003800000 */
[----:B------:R-:W-:Y:S01]  /*3910*/  F2FP.F16.F32.PACK_AB R184, R185, R184 ;  /* 0x000000b8b9b8723e */ /* 0x000fe200000000ff */
[----:B------:R-:W3:Y:S01]  /*3920*/  LDL.LU R3, [R1+0x24] ;  /* 0x0000240001037983 */ /* 0x000ee20000300800 */
[----:B------:R-:W-:Y:S01]  /*3930*/  F2FP.F16.F32.PACK_AB R155, R159, R158 ;  /* 0x0000009e9f9b723e */ /* 0x000fe200000000ff */
[----:B------:R-:W1:Y:S02]  /*3940*/  @!P2 SYNCS.CCTL.IV [UR42+0x18008] ;  /* 0x01800800ff00a9b1 */ /* 0x000e64000800002a */
[----:B------:R-:W3:Y:S04]  /*3950*/  LDL.LU R4, [R1+0x20] ;  /* 0x0000200001047983 */ /* 0x000ee80000300800 */
[----:B------:R-:W2:Y:S04]  /*3960*/  LDL.LU R2, [R1+0x2c] ;  /* 0x00002c0001027983 */ /* 0x000ea80000300800 */
        /* <DEDUP_REMOVED lines=52> */
[----:B------:R-:W2:Y:S01]  /*3cb0*/  LDL.LU R0, [R1+0xf8] ;  /* 0x0000f80001007983 */ /* 0x000ea20000300800 */
[----:B-----5:R-:W-:-:S03]  /*3cc0*/  F2FP.F16.F32.PACK_AB R10, R86, R10 ;  /* 0x0000000a560a723e */ /* 0x020fc600000000ff */
[----:B------:R-:W5:Y:S04]  /*3cd0*/  LDL.LU R84, [R1+0x10c] ;  /* 0x00010c0001547983 */ /* 0x000f680000300800 */
[----:B------:R-:W5:Y:S04]  /*3ce0*/  LDL.LU R85, [R1+0x108] ;  /* 0x0001080001557983 */ /* 0x000f680000300800 */
[----:B------:R-:W5:Y:S01]  /*3cf0*/  LDL.LU R86, [R1+0x104] ;  /* 0x0001040001567983 */ /* 0x000f620000300800 */
[----:B----4-:R-:W-:-:S03]  /*3d00*/  F2FP.F16.F32.PACK_AB R11, R87, R11 ;  /* 0x0000000b570b723e */ /* 0x010fc600000000ff */
[----:B------:R-:W4:Y:S01]  /*3d10*/  LDL.LU R87, [R1+0x100] ;  /* 0x0001000001577983 */ /* 0x000f220000300800 */
[----:B------:R-:W-:Y:S01]  /*3d20*/  F2FP.F16.F32.PACK_AB R89, R91, R90 ;  /* 0x0000005a5b59723e */ /* 0x000fe200000000ff */
[----:B------:R-:W-:Y:S01]  /*3d30*/  UMOV UR18, UR19 ;  /* 0x0000001300127c82 */ /* 0x000fe20008000000 */
[----:B------:R-:W-:Y:S02]  /*3d40*/  F2FP.F16.F32.PACK_AB R90, R93, R92 ;  /* 0x0000005c5d5a723e */ /* 0x000fe400000000ff */
[----:B------:R-:W-:Y:S02]  /*3d50*/  F2FP.F16.F32.PACK_AB R185, R187, R186 ;  /* 0x000000babbb9723e */ /* 0x000fe400000000ff */
[----:B---3--:R-:W-:Y:S02]  /*3d60*/  F2FP.F16.F32.PACK_AB R4, R3, R4 ;  /* 0x000000040304723e */ /* 0x008fe400000000ff */
[----:B------:R-:W3:Y:S01]  /*3d70*/  S2R R3, SR_TID.X ;  /* 0x0000000000037919 */ /* 0x000ee20000002100 */
[----:B------:R-:W-:-:S02]  /*3d80*/  F2FP.F16.F32.PACK_AB R186, R189, R188 ;  /* 0x000000bcbdba723e */ /* 0x000fc400000000ff */
[----:B------:R-:W-:Y:S02]  /*3d90*/  F2FP.F16.F32.PACK_AB R187, R191, R190 ;  /* 0x000000bebfbb723e */ /* 0x000fe400000000ff */
[----:B--2---:R-:W-:Y:S02]  /*3da0*/  F2FP.F16.F32.PACK_AB R5, R2, R5 ;  /* 0x000000050205723e */ /* 0x004fe400000000ff */
[----:B------:R-:W-:Y:S02]  /*3db0*/  F2FP.F16.F32.PACK_AB R120, R121, R120 ;  /* 0x000000787978723e */ /* 0x000fe400000000ff */
[----:B------:R-:W-:Y:S02]  /*3dc0*/  F2FP.F16.F32.PACK_AB R91, R95, R94 ;  /* 0x0000005e5f5b723e */ /* 0x000fe400000000ff */
[----:B------:R-:W-:Y:S02]  /*3dd0*/  F2FP.F16.F32.PACK_AB R121, R123, R122 ;  /* 0x0000007a7b79723e */ /* 0x000fe400000000ff */
[----:B------:R-:W-:-:S02]  /*3de0*/  F2FP.F16.F32.PACK_AB R24, R25, R24 ;  /* 0x000000181918723e */ /* 0x000fc400000000ff */
[----:B------:R-:W-:Y:S02]  /*3df0*/  F2FP.F16.F32.PACK_AB R122, R125, R124 ;  /* 0x0000007c7d7a723e */ /* 0x000fe400000000ff */
[----:B------:R-:W-:Y:S02]  /*3e00*/  F2FP.F16.F32.PACK_AB R123, R127, R126 ;  /* 0x0000007e7f7b723e */ /* 0x000fe400000000ff */
[----:B------:R-:W-:Y:S02]  /*3e10*/  F2FP.F16.F32.PACK_AB R25, R27, R26 ;  /* 0x0000001a1b19723e */ /* 0x000fe400000000ff */
[----:B------:R-:W-:Y:S02]  /*3e20*/  F2FP.F16.F32.PACK_AB R56, R57, R56 ;  /* 0x000000383938723e */ /* 0x000fe400000000ff */
[----:B------:R-:W-:Y:S02]  /*3e30*/  F2FP.F16.F32.PACK_AB R26, R29, R28 ;  /* 0x0000001c1d1a723e */ /* 0x000fe400000000ff */
[----:B------:R-:W-:-:S02]  /*3e40*/  F2FP.F16.F32.PACK_AB R27, R31, R30 ;  /* 0x0000001e1f1b723e */ /* 0x000fc400000000ff */
[----:B------:R-:W-:Y:S02]  /*3e50*/  F2FP.F16.F32.PACK_AB R57, R59, R58 ;  /* 0x0000003a3b39723e */ /* 0x000fe400000000ff */
[----:B------:R-:W-:Y:S02]  /*3e60*/  F2FP.F16.F32.PACK_AB R58, R61, R60 ;  /* 0x0000003c3d3a723e */ /* 0x000fe400000000ff */
[----:B------:R-:W-:Y:S01]  /*3e70*/  F2FP.F16.F32.PACK_AB R59, R63, R62 ;  /* 0x0000003e3f3b723e */ /* 0x000fe200000000ff */
[C---:B---3--:R-:W-:Y:S01]  /*3e80*/  IMAD.SHL.U32 R157, R3.reuse, 0x10, RZ ;  /* 0x00000010039d7824 */ /* 0x048fe200078e00ff */
[----:B------:R-:W-:Y:S02]  /*3e90*/  LOP3.LUT R2, R3, 0x7f, RZ, 0xc0, !PT ;  /* 0x0000007f03027812 */ /* 0x000fe400078ec0ff */
[----:B------:R-:W-:Y:S02]  /*3ea0*/  F2FP.F16.F32.PACK_AB R6, R252, R6 ;  /* 0x00000006fc06723e */ /* 0x000fe400000000ff */
[----:B------:R-:W-:-:S02]  /*3eb0*/  ISETP.LT.U32.AND P0, PT, R2, 0x40, P0 ;  /* 0x000000400200780c */ /* 0x000fc40000701070 */
[----:B------:R-:W-:Y:S02]  /*3ec0*/  F2FP.F16.F32.PACK_AB R7, R251, R7 ;  /* 0x00000007fb07723e */ /* 0x000fe400000000ff */
[----:B------:R-:W-:Y:S02]  /*3ed0*/  F2FP.F16.F32.PACK_AB R160, R161, R160 ;  /* 0x000000a0a1a0723e */ /* 0x000fe400000000ff */
[----:B------:R-:W-:Y:S02]  /*3ee0*/  F2FP.F16.F32.PACK_AB R161, R163, R162 ;  /* 0x000000a2a3a1723e */ /* 0x000fe400000000ff */
[----:B------:R-:W-:Y:S02]  /*3ef0*/  F2FP.F16.F32.PACK_AB R192, R193, R192 ;  /* 0x000000c0c1c0723e */ /* 0x000fe400000000ff */
[----:B------:R-:W-:Y:S02]  /*3f00*/  F2FP.F16.F32.PACK_AB R162, R165, R164 ;  /* 0x000000a4a5a2723e */ /* 0x000fe400000000ff */
[----:B------:R-:W-:Y:S01]  /*3f10*/  F2FP.F16.F32.PACK_AB R163, R167, R166 ;  /* 0x000000a6a7a3723e */ /* 0x000fe200000000ff */
[----:B------:R-:W-:Y:S01]  /*3f20*/  VOTEU.ANY UP0, P0 ;  /* 0x00000000003f7886 */ /* 0x000fe20000000100 */
[----:B------:R-:W-:Y:S01]  /*3f30*/  F2FP.F16.F32.PACK_AB R193, R195, R194 ;  /* 0x000000c2c3c1723e */ /* 0x000fe200000000ff */
[----:B------:R-:W-:Y:S01]  /*3f40*/  VOTEU.ANY UP1, P0 ;  /* 0x00000000003f7886 */ /* 0x000fe20000020100 */
[----:B------:R-:W-:-:S02]  /*3f50*/  F2FP.F16.F32.PACK_AB R96, R97, R96 ;  /* 0x000000606160723e */ /* 0x000fc400000000ff */
[----:B------:R-:W-:Y:S01]  /*3f60*/  F2FP.F16.F32.PACK_AB R194, R197, R196 ;  /* 0x000000c4c5c2723e */ /* 0x000fe200000000ff */
[----:B------:R-:W-:Y:S01]  /*3f70*/  @UP0 UMOV UR13, UR11 ;  /* 0x0000000b000d0c82 */ /* 0x000fe20008000000 */
[----:B------:R-:W-:Y:S02]  /*3f80*/  F2FP.F16.F32.PACK_AB R195, R199, R198 ;  /* 0x000000c6c7c3723e */ /* 0x000fe400000000ff */
        /* <DEDUP_REMOVED lines=77> */
[----:B------:R-:W-:Y:S01]  /*4460*/  F2FP.F16.F32.PACK_AB R227, R227, R0 ;  /* 0x00000000e3e3723e */ /* 0x000fe200000000ff */
[----:B------:R-:W-:Y:S01]  /*4470*/  IMAD.SHL.U32 R0, R3, 0x80, RZ ;  /* 0x0000008003007824 */ /* 0x000fe200078e00ff */
[----:B------:R-:W-:Y:S02]  /*4480*/  F2FP.F16.F32.PACK_AB R146, R149, R148 ;  /* 0x000000949592723e */ /* 0x000fe400000000ff */
[----:B------:R-:W-:Y:S02]  /*4490*/  F2FP.F16.F32.PACK_AB R147, R151, R150 ;  /* 0x000000969793723e */ /* 0x000fe400000000ff */
[----:B------:R-:W-:Y:S02]  /*44a0*/  LOP3.LUT R0, R0, 0x780, RZ, 0xc0, !PT ;  /* 0x0000078000007812 */ /* 0x000fe400078ec0ff */
[----:B------:R-:W-:-:S02]  /*44b0*/  F2FP.F16.F32.PACK_AB R49, R51, R50 ;  /* 0x000000323331723e */ /* 0x000fc400000000ff */
[----:B------:R-:W-:Y:S01]  /*44c0*/  LOP3.LUT R156, R0, 0x70, R157, 0xf8, !PT ;  /* 0x00000070009c7812 */ /* 0x000fe200078ef89d */
[----:B------:R-:W-:Y:S01]  /*44d0*/  IMAD.SHL.U32 R0, R3, 0x40, RZ ;  /* 0x0000004003007824 */ /* 0x000fe200078e00ff */
[----:B------:R-:W-:Y:S02]  /*44e0*/  F2FP.F16.F32.PACK_AB R80, R81, R80 ;  /* 0x000000505150723e */ /* 0x000fe400000000ff */
[--C-:B------:R-:W-:Y:S02]  /*44f0*/  LOP3.LUT R93, R156, 0x10, R3.reuse, 0x78, !PT ;  /* 0x000000109c5d7812 */ /* 0x100fe400078e7803 */
[----:B------:R-:W-:Y:S02]  /*4500*/  SHF.R.U32.HI R3, RZ, 0x5, R3 ;  /* 0x00000005ff037819 */ /* 0x000fe40000011603 */
[----:B------:R-:W-:Y:S02]  /*4510*/  LOP3.LUT R0, R93, 0x1800, R0, 0xf8, !PT ;  /* 0x000018005d007812 */ /* 0x000fe400078ef800 */
[----:B------:R-:W-:-:S02]  /*4520*/  R2UR UR12, R3 ;  /* 0x00000000030c72ca */ /* 0x000fc400000e0000 */
[C---:B------:R-:W-:Y:S01]  /*4530*/  LOP3.LUT R3, R0.reuse, 0x20, RZ, 0x3c, !PT ;  /* 0x0000002000037812 */ /* 0x040fe200078e3cff */
[----:B------:R-:W-:Y:S01]  /*4540*/  VIADD R2, R0, UR42 ;  /* 0x0000002a00027c36 */ /* 0x000fe20008000000 */
[----:B------:R-:W-:Y:S02]  /*4550*/  F2FP.F16.F32.PACK_AB R50, R53, R52 ;  /* 0x000000343532723e */ /* 0x000fe400000000ff */
[----:B------:R-:W-:Y:S01]  /*4560*/  F2FP.F16.F32.PACK_AB R51, R55, R54 ;  /* 0x000000363733723e */ /* 0x000fe200000000ff */
[----:B------:R-:W-:Y:S01]  /*4570*/  VIADD R3, R3, UR42 ;  /* 0x0000002a03037c36 */ /* 0x000fe20008000000 */
[----:B-1----:R1:W-:Y:S01]  /*4580*/  STSM.16.M88.4 [R2], R8 ;  /* 0x0000000802007844 */ /* 0x0023e20000000200 */
[----:B------:R-:W-:Y:S02]  /*4590*/  F2FP.F16.F32.PACK_AB R81, R83, R82 ;  /* 0x000000525351723e */ /* 0x000fe400000000ff */
[----:B-----5:R-:W-:Y:S01]  /*45a0*/  F2FP.F16.F32.PACK_AB R82, R85, R84 ;  /* 0x000000545552723e */ /* 0x020fe200000000ff */
[----:B------:R-:W-:Y:S01]  /*45b0*/  STSM.16.M88.4 [R2+0x8000], R20 ;  /* 0x0080001402007844 */ /* 0x000fe20000000200 */
[----:B------:R-:W-:-:S03]  /*45c0*/  ULOP3.LUT UR12, UR12, 0x1, URZ, 0xc0, !UPT ;  /* 0x000000010c0c7892 */ /* 0x000fc6000f8ec03f */
[----:B------:R-:W-:Y:S01]  /*45d0*/  STSM.16.M88.4 [R2+0x2000], R152 ;  /* 0x0020009802007844 */ /* 0x000fe20000000200 */
[----:B------:R-:W-:Y:S02]  /*45e0*/  ULEA UR17, UR12, UR15, 0x6 ;  /* 0x0000000f0c117291 */ /* 0x000fe4000f8e303f */
[----:B------:R-:W-:Y:S01]  /*45f0*/  ULEA UR16, UR12, UR42, 0xf ;  /* 0x0000002a0c107291 */ /* 0x000fe2000f8e783f */
[----:B------:R-:W-:Y:S02]  /*4600*/  STSM.16.M88.4 [R2+0xa000], R184 ;  /* 0x00a000b802007844 */ /* 0x000fe40000000200 */
[----:B------:R-:W-:Y:S02]  /*4610*/  @UP0 UMOV UR12, UR10 ;  /* 0x0000000a000c0c82 */ /* 0x000fe40008000000 */
[----:B------:R-:W-:Y:S01]  /*4620*/  STSM.16.M88.4 [R2+0x4000], R88 ;  /* 0x0040005802007844 */ /* 0x000fe20000000200 */
[C---:B-1----:R-:W-:Y:S02]  /*4630*/  LOP3.LUT R8, R0.reuse, 0x40, RZ, 0x3c, !PT ;  /* 0x0000004000087812 */ /* 0x042fe400078e3cff */
[----:B------:R-:W-:Y:S01]  /*4640*/  LOP3.LUT R0, R0, 0x60, RZ, 0x3c, !PT ;  /* 0x0000006000007812 */ /* 0x000fe200078e3cff */
[----:B------:R-:W-:Y:S02]  /*4650*/  STSM.16.M88.4 [R2+0xc000], R120 ;  /* 0x00c0007802007844 */ /* 0x000fe40000000200 */
[----:B------:R-:W-:-:S02]  /*4660*/  VIADD R8, R8, UR42 ;  /* 0x0000002a08087c36 */ /* 0x000fc40008000000 */
[----:B------:R-:W-:Y:S01]  /*4670*/  STSM.16.M88.4 [R2+0x6000], R24 ;  /* 0x0060001802007844 */ /* 0x000fe20000000200 */
[----:B------:R-:W-:-:S03]  /*4680*/  VIADD R0, R0, UR42 ;  /* 0x0000002a00007c36 */ /* 0x000fc60008000000 */
[----:B------:R-:W-:Y:S04]  /*4690*/  STSM.16.M88.4 [R2+0xe000], R56 ;  /* 0x00e0003802007844 */ /* 0x000fe80000000200 */
[----:B------:R-:W-:Y:S04]  /*46a0*/  STSM.16.M88.4 [R3], R4 ;  /* 0x0000000403007844 */ /* 0x000fe80000000200 */
[----:B------:R-:W-:Y:S04]  /*46b0*/  STSM.16.M88.4 [R3+0x8000], R216 ;  /* 0x008000d803007844 */ /* 0x000fe80000000200 */
[----:B------:R-:W-:Y:S04]  /*46c0*/  STSM.16.M88.4 [R3+0x2000], R160 ;  /* 0x002000a003007844 */ /* 0x000fe80000000200 */
[----:B------:R-:W-:Y:S04]  /*46d0*/  STSM.16.M88.4 [R3+0xa000], R192 ;  /* 0x00a000c003007844 */ /* 0x000fe80000000200 */
[----:B------:R-:W-:Y:S01]  /*46e0*/  STSM.16.M88.4 [R3+0x4000], R96 ;  /* 0x0040006003007844 */ /* 0x000fe20000000200 */
[----:B----4-:R-:W-:-:S03]  /*46f0*/  F2FP.F16.F32.PACK_AB R83, R87, R86 ;  /* 0x000000565753723e */ /* 0x010fc600000000ff */
[----:B------:R-:W-:Y:S04]  /*4700*/  STSM.16.M88.4 [R3+0xc000], R128 ;  /* 0x00c0008003007844 */ /* 0x000fe80000000200 */
[----:B------:R-:W-:Y:S04]  /*4710*/  STSM.16.M88.4 [R3+0x6000], R32 ;  /* 0x0060002003007844 */ /* 0x000fe80000000200 */
[----:B------:R-:W-:Y:S04]  /*4720*/  STSM.16.M88.4 [R3+0xe000], R64 ;  /* 0x00e0004003007844 */ /* 0x000fe80000000200 */
[----:B------:R-:W-:Y:S04]  /*4730*/  STSM.16.M88.4 [R8], R12 ;  /* 0x0000000c08007844 */ /* 0x000fe80000000200 */
[----:B------:R-:W-:Y:S04]  /*4740*/  STSM.16.M88.4 [R8+0x8000], R220 ;  /* 0x008000dc08007844 */ /* 0x000fe80000000200 */
[----:B------:R-:W-:Y:S04]  /*4750*/  STSM.16.M88.4 [R8+0x2000], R168 ;  /* 0x002000a808007844 */ /* 0x000fe80000000200 */
[----:B------:R-:W-:Y:S04]  /*4760*/  STSM.16.M88.4 [R8+0xa000], R200 ;  /* 0x00a000c808007844 */ /* 0x000fe80000000200 */
[----:B------:R-:W-:Y:S04]  /*4770*/  STSM.16.M88.4 [R8+0x4000], R104 ;  /* 0x0040006808007844 */ /* 0x000fe80000000200 */
        /* <DEDUP_REMOVED lines=10> */
[----:B------:R-:W-:Y:S01]  /*4820*/  STSM.16.M88.4 [R0+0xe000], R80 ;  /* 0x00e0005000007844 */ /* 0x000fe20000000200 */
[----:B------:R1:W-:Y:S06]  /*4830*/  MEMBAR.ALL.CTA ;  /* 0x0000000000007992 */ /* 0x0003ec0000008000 */
[----:B-1----:R-:W1:Y:S02]  /*4840*/  FENCE.VIEW.ASYNC.S ;  /* 0x00000000000073c6 */ /* 0x002e640000000000 */
[----:B-1----:R-:W-:Y:S06]  /*4850*/  BAR.SYNC.DEFER_BLOCKING 0x0 ;  /* 0x0000000000007b1d */ /* 0x002fec0000010000 */
[----:B------:R1:W-:Y:S01]  /*4860*/  @UP1 UTMASTG.2D [UR16], [UR12] ;  /* 0x000000100c0013b5 */ /* 0x0003e20008008000 */
[----:B------:R0:W-:Y:S01]  /*4870*/  UTMACMDFLUSH ;  /* 0x00000000000079b7 */ /* 0x0001e20000000000 */
[----:B------:R-:W-:-:S04]  /*4880*/  DEPBAR.LE SB0, 0x0 ;  /* 0x000080000000791a */ /* 0x000fc80000000000 */
[----:B------:R-:W-:Y:S06]  /*4890*/  BAR.SYNC.DEFER_BLOCKING 0x0 ;  /* 0x0000000000007b1d */ /* 0x000fec0000010000 */
[----:B-1----:R-:W-:Y:S05]  /*48a0*/  EXIT ;  /* 0x000000000000794d */ /* 0x002fea0003800000 */
.L_x_48:
[----:B------:R-:W1:Y:S02]  /*48b0*/  SYNCS.PHASECHK.TRANS64.TRYWAIT P0, [UR24+0x18000], R0 ;  /* 0x01800000ff0075a7 */ /* 0x000e640008000158 */
[----:B-1----:R-:W-:Y:S05]  /*48c0*/  @!P0 BRA `(.L_x_48) ;  /* 0xfffffffc00f88947 */ /* 0x002fea000383ffff */
[----:B------:R-:W-:Y:S05]  /*48d0*/  BRA `(.L_x_50) ;  /* 0xffffffe000487947 */ /* 0x000fea000383ffff */
.L_x_51:
[----:B------:R-:W-:-:S00]  /*48e0*/  BRA `(.L_x_51) ;  /* 0xfffffffc00fc7947 */ /* 0x000fc0000383ffff */
[----:B------:R-:W-:-:S00]  /*48f0*/  NOP ;  /* 0x0000000000007918 */ /* 0x000fc00000000000 */
        /* <DEDUP_REMOVED lines=8> */
.L_x_52:


//--------------------- .nv.shared.gluon_wgmma    --------------------------
	.section	.nv.shared.gluon_wgmma,"aw",@nobits
	.sectionflags	@""
	.align	16
	.zero		1024


//--------------------- .nv.shared.reserved.0     --------------------------
	.section	.nv.shared.reserved.0,"aw",@nobits
	.weak		__nv_reservedSMEM_offset_0_alias
	.size		__nv_reservedSMEM_offset_0_alias, 0, 0
	.other		__nv_reservedSMEM_offset_0_alias,@"STO_CUDA_RESERVED_SHARED STV_DEFAULT"
__nv_reservedSMEM_offset_0_alias:
	.zero		0


//--------------------- .nv.constant0.gluon_wgmma --------------------------
	.section	.nv.constant0.gluon_wgmma,"a",@progbits
	.sectionflags	@""
	.align	4
.nv.constant0.gluon_wgmma:
	.zero		608


//--------------------- SYMBOLS --------------------------

	.type		.nv.reservedSmem.offset0,@object
	.size		.nv.reservedSmem.offset0,0x4
